//
// Generated by NVIDIA NVVM Compiler
//
// Compiler Build ID: CL-36424714
// Cuda compilation tools, release 13.0, V13.0.88
// Based on NVVM 20.0.0
//

.version 9.0
.target sm_100
.address_size 64

	// .globl	_Z22test_thread_num_kernelPi
.extern .func  (.param .b32 func_retval0) vprintf
(
	.param .b64 vprintf_param_0,
	.param .b64 vprintf_param_1
)
;
.global .align 1 .b8 _ZN34_INTERNAL_d285a1bc_4_k_cu_a584ee6c4cuda3std3__436_GLOBAL__N__d285a1bc_4_k_cu_a584ee6c6ignoreE[1];
.global .align 1 .b8 _ZN34_INTERNAL_d285a1bc_4_k_cu_a584ee6c4cuda3std3__45__cpo5beginE[1];
.global .align 1 .b8 _ZN34_INTERNAL_d285a1bc_4_k_cu_a584ee6c4cuda3std3__45__cpo3endE[1];
.global .align 1 .b8 _ZN34_INTERNAL_d285a1bc_4_k_cu_a584ee6c4cuda3std3__45__cpo6cbeginE[1];
.global .align 1 .b8 _ZN34_INTERNAL_d285a1bc_4_k_cu_a584ee6c4cuda3std3__45__cpo4cendE[1];
.global .align 1 .b8 _ZN34_INTERNAL_d285a1bc_4_k_cu_a584ee6c4cuda3std3__419piecewise_constructE[1];
.global .align 1 .b8 _ZN34_INTERNAL_d285a1bc_4_k_cu_a584ee6c4cuda3std3__48in_placeE[1];
.global .align 1 .b8 _ZN34_INTERNAL_d285a1bc_4_k_cu_a584ee6c4cuda3std6ranges3__45__cpo4swapE[1];
.global .align 1 .b8 _ZN34_INTERNAL_d285a1bc_4_k_cu_a584ee6c4cuda3std6ranges3__45__cpo9iter_moveE[1];
.global .align 1 .b8 _ZN34_INTERNAL_d285a1bc_4_k_cu_a584ee6c4cuda3std6ranges3__45__cpo7advanceE[1];
.global .align 1 .b8 $str[4] = {37, 100, 10};

.visible .entry _Z22test_thread_num_kernelPi(
	.param .u64 .ptr .align 1 _Z22test_thread_num_kernelPi_param_0
)
{
	.reg .pred 	%p<2>;
	.reg .b32 	%r<12>;
	.reg .b64 	%rd<3>;

	ld.param.u64 	%rd1, [_Z22test_thread_num_kernelPi_param_0];
	mov.u32 	%r1, %tid.x;
	setp.ne.s32 	%p1, %r1, 1;
	@%p1 bra 	$L__BB0_2;
	cvta.to.global.u64 	%rd2, %rd1;
	mov.b32 	%r2, 32;
	st.global.u32 	[%rd2], %r2;
	mov.b32 	%r3, 16;
	st.global.u32 	[%rd2+4], %r3;
	mov.b32 	%r4, 8;
	st.global.u32 	[%rd2+8], %r4;
	mov.b32 	%r5, 4;
	st.global.u32 	[%rd2+12], %r5;
	mov.b32 	%r6, 2;
	st.global.u32 	[%rd2+16], %r6;
	mov.u32 	%r7, %ntid.x;
	mov.u32 	%r8, %ntid.y;
	mul.lo.s32 	%r9, %r7, %r8;
	mov.u32 	%r10, %ntid.z;
	mul.lo.s32 	%r11, %r9, %r10;
	st.global.u32 	[%rd2+20], %r11;
$L__BB0_2:
	ret;

}
	// .globl	_Z13testExclusivePj
.visible .entry _Z13testExclusivePj(
	.param .u64 .ptr .align 1 _Z13testExclusivePj_param_0
)
{
	.reg .pred 	%p<47>;
	.reg .b32 	%r<121>;
	.reg .b64 	%rd<3>;

	ld.param.u64 	%rd1, [_Z13testExclusivePj_param_0];
	mov.u32 	%r8, %tid.x;
	mov.u32 	%r9, %tid.y;
	mov.u32 	%r10, %tid.z;
	mov.u32 	%r11, %ntid.x;
	mov.u32 	%r12, %ntid.y;
	mad.lo.s32 	%r13, %r10, %r12, %r9;
	mad.lo.s32 	%r14, %r13, %r11, %r8;
	and.b32  	%r15, %r14, 31;
	shfl.sync.up.b32	%r16|%p1, %r15, 1, 0, -1;
	setp.eq.s32 	%p2, %r15, 0;
	selp.b32 	%r17, 0, %r16, %p2;
	add.s32 	%r18, %r17, %r15;
	shfl.sync.up.b32	%r19|%p3, %r18, 2, 0, -1;
	setp.lt.u32 	%p4, %r15, 2;
	selp.b32 	%r20, 0, %r19, %p4;
	add.s32 	%r21, %r20, %r18;
	shfl.sync.up.b32	%r22|%p5, %r21, 4, 0, -1;
	setp.lt.u32 	%p6, %r15, 4;
	selp.b32 	%r23, 0, %r22, %p6;
	add.s32 	%r24, %r23, %r21;
	shfl.sync.up.b32	%r25|%p7, %r24, 8, 0, -1;
	setp.lt.u32 	%p8, %r15, 8;
	selp.b32 	%r26, 0, %r25, %p8;
	add.s32 	%r27, %r26, %r24;
	shfl.sync.up.b32	%r28|%p9, %r27, 16, 0, -1;
	setp.lt.u32 	%p10, %r15, 16;
	selp.b32 	%r29, 0, %r28, %p10;
	add.s32 	%r30, %r29, %r27;
	sub.s32 	%r1, %r30, %r15;
	shfl.sync.up.b32	%r31|%p11, %r15, 1, 0, -1;
	min.u32 	%r32, %r31, %r15;
	selp.b32 	%r33, 0, %r32, %p2;
	shfl.sync.up.b32	%r34|%p12, %r33, 2, 0, -1;
	min.u32 	%r35, %r34, %r33;
	selp.b32 	%r36, %r33, %r35, %p4;
	shfl.sync.up.b32	%r37|%p13, %r36, 4, 0, -1;
	min.u32 	%r38, %r37, %r36;
	selp.b32 	%r39, %r36, %r38, %p6;
	shfl.sync.up.b32	%r40|%p14, %r39, 8, 0, -1;
	min.u32 	%r41, %r40, %r39;
	selp.b32 	%r42, %r39, %r41, %p8;
	shfl.sync.up.b32	%r43|%p15, %r42, 16, 0, -1;
	min.u32 	%r44, %r43, %r42;
	selp.b32 	%r45, %r42, %r44, %p10;
	shfl.sync.up.b32	%r2|%p16, %r45, 1, 0, -1;
	shfl.sync.up.b32	%r46|%p17, %r15, 1, 0, -1;
	max.u32 	%r47, %r15, %r46;
	selp.b32 	%r48, 0, %r47, %p2;
	shfl.sync.up.b32	%r49|%p18, %r48, 2, 0, -1;
	max.u32 	%r50, %r48, %r49;
	selp.b32 	%r51, %r48, %r50, %p4;
	shfl.sync.up.b32	%r52|%p19, %r51, 4, 0, -1;
	max.u32 	%r53, %r51, %r52;
	selp.b32 	%r54, %r51, %r53, %p6;
	shfl.sync.up.b32	%r55|%p20, %r54, 8, 0, -1;
	max.u32 	%r56, %r54, %r55;
	selp.b32 	%r57, %r54, %r56, %p8;
	shfl.sync.up.b32	%r58|%p21, %r57, 16, 0, -1;
	max.u32 	%r59, %r57, %r58;
	selp.b32 	%r60, %r57, %r59, %p10;
	shfl.sync.up.b32	%r3|%p22, %r60, 1, 0, -1;
	shfl.sync.up.b32	%r61|%p23, %r15, 1, 0, -1;
	selp.b32 	%r62, 31, %r61, %p2;
	and.b32  	%r63, %r62, %r15;
	shfl.sync.up.b32	%r64|%p24, %r63, 2, 0, -1;
	selp.b32 	%r65, 31, %r64, %p4;
	and.b32  	%r66, %r65, %r63;
	shfl.sync.up.b32	%r67|%p25, %r66, 4, 0, -1;
	selp.b32 	%r68, 31, %r67, %p6;
	and.b32  	%r69, %r68, %r66;
	shfl.sync.up.b32	%r70|%p26, %r69, 8, 0, -1;
	selp.b32 	%r71, 31, %r70, %p8;
	and.b32  	%r72, %r71, %r69;
	shfl.sync.up.b32	%r73|%p27, %r72, 16, 0, -1;
	selp.b32 	%r74, 31, %r73, %p10;
	and.b32  	%r75, %r74, %r72;
	shfl.sync.up.b32	%r4|%p28, %r75, 1, 0, -1;
	shfl.sync.up.b32	%r76|%p29, %r15, 1, 0, -1;
	selp.b32 	%r77, 0, %r76, %p2;
	xor.b32  	%r78, %r77, %r15;
	shfl.sync.up.b32	%r79|%p30, %r78, 2, 0, -1;
	selp.b32 	%r80, 0, %r79, %p4;
	xor.b32  	%r81, %r80, %r78;
	shfl.sync.up.b32	%r82|%p31, %r81, 4, 0, -1;
	selp.b32 	%r83, 0, %r82, %p6;
	xor.b32  	%r84, %r83, %r81;
	shfl.sync.up.b32	%r85|%p32, %r84, 8, 0, -1;
	selp.b32 	%r86, 0, %r85, %p8;
	xor.b32  	%r87, %r86, %r84;
	shfl.sync.up.b32	%r88|%p33, %r87, 16, 0, -1;
	selp.b32 	%r89, 0, %r88, %p10;
	xor.b32  	%r90, %r89, %r87;
	shfl.sync.up.b32	%r5|%p34, %r90, 1, 0, -1;
	shfl.sync.up.b32	%r91|%p35, %r15, 1, 0, -1;
	selp.b32 	%r92, 0, %r91, %p2;
	or.b32  	%r93, %r92, %r15;
	shfl.sync.up.b32	%r94|%p36, %r93, 2, 0, -1;
	selp.b32 	%r95, 0, %r94, %p4;
	or.b32  	%r96, %r95, %r93;
	shfl.sync.up.b32	%r97|%p37, %r96, 4, 0, -1;
	selp.b32 	%r98, 0, %r97, %p6;
	or.b32  	%r99, %r98, %r96;
	shfl.sync.up.b32	%r100|%p38, %r99, 8, 0, -1;
	selp.b32 	%r101, 0, %r100, %p8;
	or.b32  	%r102, %r101, %r99;
	shfl.sync.up.b32	%r103|%p39, %r102, 16, 0, -1;
	selp.b32 	%r104, 0, %r103, %p10;
	or.b32  	%r105, %r104, %r102;
	shfl.sync.up.b32	%r6|%p40, %r105, 1, 0, -1;
	shfl.sync.up.b32	%r106|%p41, %r15, 1, 0, -1;
	selp.b32 	%r107, 0, %r106, %p2;
	add.s32 	%r108, %r107, %r15;
	shfl.sync.up.b32	%r109|%p42, %r108, 2, 0, -1;
	selp.b32 	%r110, 0, %r109, %p4;
	add.s32 	%r111, %r110, %r108;
	shfl.sync.up.b32	%r112|%p43, %r111, 4, 0, -1;
	selp.b32 	%r113, 0, %r112, %p6;
	add.s32 	%r114, %r113, %r111;
	shfl.sync.up.b32	%r115|%p44, %r114, 8, 0, -1;
	selp.b32 	%r116, 0, %r115, %p8;
	add.s32 	%r117, %r116, %r114;
	shfl.sync.up.b32	%r118|%p45, %r117, 16, 0, -1;
	selp.b32 	%r119, 0, %r118, %p10;
	add.s32 	%r120, %r119, %r117;
	sub.s32 	%r7, %r120, %r15;
	setp.ne.s32 	%p46, %r15, 31;
	@%p46 bra 	$L__BB1_2;
	cvta.to.global.u64 	%rd2, %rd1;
	st.global.u32 	[%rd2], %r1;
	st.global.u32 	[%rd2+4], %r2;
	st.global.u32 	[%rd2+8], %r3;
	st.global.u32 	[%rd2+12], %r4;
	st.global.u32 	[%rd2+16], %r5;
	st.global.u32 	[%rd2+20], %r6;
	st.global.u32 	[%rd2+24], %r7;
$L__BB1_2:
	ret;

}
	// .globl	_Z13testIncluSivePj
.visible .entry _Z13testIncluSivePj(
	.param .u64 .ptr .align 1 _Z13testIncluSivePj_param_0
)
{
	.reg .pred 	%p<42>;
	.reg .b32 	%r<112>;
	.reg .b64 	%rd<3>;

	ld.param.u64 	%rd1, [_Z13testIncluSivePj_param_0];
	mov.u32 	%r8, %tid.x;
	mov.u32 	%r9, %tid.y;
	mov.u32 	%r10, %tid.z;
	mov.u32 	%r11, %ntid.x;
	mov.u32 	%r12, %ntid.y;
	mad.lo.s32 	%r13, %r10, %r12, %r9;
	mad.lo.s32 	%r14, %r13, %r11, %r8;
	and.b32  	%r15, %r14, 31;
	shfl.sync.up.b32	%r16|%p1, %r15, 1, 0, -1;
	setp.eq.s32 	%p2, %r15, 0;
	selp.b32 	%r17, 0, %r16, %p2;
	add.s32 	%r18, %r17, %r15;
	shfl.sync.up.b32	%r19|%p3, %r18, 2, 0, -1;
	setp.lt.u32 	%p4, %r15, 2;
	selp.b32 	%r20, 0, %r19, %p4;
	add.s32 	%r21, %r20, %r18;
	shfl.sync.up.b32	%r22|%p5, %r21, 4, 0, -1;
	setp.lt.u32 	%p6, %r15, 4;
	selp.b32 	%r23, 0, %r22, %p6;
	add.s32 	%r24, %r23, %r21;
	shfl.sync.up.b32	%r25|%p7, %r24, 8, 0, -1;
	setp.lt.u32 	%p8, %r15, 8;
	selp.b32 	%r26, 0, %r25, %p8;
	add.s32 	%r27, %r26, %r24;
	shfl.sync.up.b32	%r28|%p9, %r27, 16, 0, -1;
	setp.lt.u32 	%p10, %r15, 16;
	selp.b32 	%r29, 0, %r28, %p10;
	add.s32 	%r1, %r29, %r27;
	shfl.sync.up.b32	%r30|%p11, %r15, 1, 0, -1;
	min.u32 	%r31, %r30, %r15;
	selp.b32 	%r32, 0, %r31, %p2;
	shfl.sync.up.b32	%r33|%p12, %r32, 2, 0, -1;
	min.u32 	%r34, %r33, %r32;
	selp.b32 	%r35, %r32, %r34, %p4;
	shfl.sync.up.b32	%r36|%p13, %r35, 4, 0, -1;
	min.u32 	%r37, %r36, %r35;
	selp.b32 	%r38, %r35, %r37, %p6;
	shfl.sync.up.b32	%r39|%p14, %r38, 8, 0, -1;
	min.u32 	%r40, %r39, %r38;
	selp.b32 	%r41, %r38, %r40, %p8;
	shfl.sync.up.b32	%r42|%p15, %r41, 16, 0, -1;
	min.u32 	%r2, %r42, %r41;
	shfl.sync.up.b32	%r43|%p16, %r15, 1, 0, -1;
	max.u32 	%r44, %r15, %r43;
	selp.b32 	%r45, 0, %r44, %p2;
	shfl.sync.up.b32	%r46|%p17, %r45, 2, 0, -1;
	max.u32 	%r47, %r45, %r46;
	selp.b32 	%r48, %r45, %r47, %p4;
	shfl.sync.up.b32	%r49|%p18, %r48, 4, 0, -1;
	max.u32 	%r50, %r48, %r49;
	selp.b32 	%r51, %r48, %r50, %p6;
	shfl.sync.up.b32	%r52|%p19, %r51, 8, 0, -1;
	max.u32 	%r53, %r51, %r52;
	selp.b32 	%r54, %r51, %r53, %p8;
	shfl.sync.up.b32	%r55|%p20, %r54, 16, 0, -1;
	max.u32 	%r3, %r54, %r55;
	shfl.sync.up.b32	%r56|%p21, %r15, 1, 0, -1;
	selp.b32 	%r57, 31, %r56, %p2;
	and.b32  	%r58, %r57, %r15;
	shfl.sync.up.b32	%r59|%p22, %r58, 2, 0, -1;
	selp.b32 	%r60, 31, %r59, %p4;
	and.b32  	%r61, %r60, %r58;
	shfl.sync.up.b32	%r62|%p23, %r61, 4, 0, -1;
	selp.b32 	%r63, 31, %r62, %p6;
	and.b32  	%r64, %r63, %r61;
	shfl.sync.up.b32	%r65|%p24, %r64, 8, 0, -1;
	selp.b32 	%r66, 31, %r65, %p8;
	and.b32  	%r67, %r66, %r64;
	shfl.sync.up.b32	%r68|%p25, %r67, 16, 0, -1;
	selp.b32 	%r69, 31, %r68, %p10;
	and.b32  	%r4, %r69, %r67;
	shfl.sync.up.b32	%r70|%p26, %r15, 1, 0, -1;
	selp.b32 	%r71, 0, %r70, %p2;
	xor.b32  	%r72, %r71, %r15;
	shfl.sync.up.b32	%r73|%p27, %r72, 2, 0, -1;
	selp.b32 	%r74, 0, %r73, %p4;
	xor.b32  	%r75, %r74, %r72;
	shfl.sync.up.b32	%r76|%p28, %r75, 4, 0, -1;
	selp.b32 	%r77, 0, %r76, %p6;
	xor.b32  	%r78, %r77, %r75;
	shfl.sync.up.b32	%r79|%p29, %r78, 8, 0, -1;
	selp.b32 	%r80, 0, %r79, %p8;
	xor.b32  	%r81, %r80, %r78;
	shfl.sync.up.b32	%r82|%p30, %r81, 16, 0, -1;
	selp.b32 	%r83, 0, %r82, %p10;
	xor.b32  	%r5, %r83, %r81;
	shfl.sync.up.b32	%r84|%p31, %r15, 1, 0, -1;
	selp.b32 	%r85, 0, %r84, %p2;
	or.b32  	%r86, %r85, %r15;
	shfl.sync.up.b32	%r87|%p32, %r86, 2, 0, -1;
	selp.b32 	%r88, 0, %r87, %p4;
	or.b32  	%r89, %r88, %r86;
	shfl.sync.up.b32	%r90|%p33, %r89, 4, 0, -1;
	selp.b32 	%r91, 0, %r90, %p6;
	or.b32  	%r92, %r91, %r89;
	shfl.sync.up.b32	%r93|%p34, %r92, 8, 0, -1;
	selp.b32 	%r94, 0, %r93, %p8;
	or.b32  	%r95, %r94, %r92;
	shfl.sync.up.b32	%r96|%p35, %r95, 16, 0, -1;
	selp.b32 	%r97, 0, %r96, %p10;
	or.b32  	%r6, %r97, %r95;
	shfl.sync.up.b32	%r98|%p36, %r15, 1, 0, -1;
	selp.b32 	%r99, 0, %r98, %p2;
	add.s32 	%r100, %r99, %r15;
	shfl.sync.up.b32	%r101|%p37, %r100, 2, 0, -1;
	selp.b32 	%r102, 0, %r101, %p4;
	add.s32 	%r103, %r102, %r100;
	shfl.sync.up.b32	%r104|%p38, %r103, 4, 0, -1;
	selp.b32 	%r105, 0, %r104, %p6;
	add.s32 	%r106, %r105, %r103;
	shfl.sync.up.b32	%r107|%p39, %r106, 8, 0, -1;
	selp.b32 	%r108, 0, %r107, %p8;
	add.s32 	%r109, %r108, %r106;
	shfl.sync.up.b32	%r110|%p40, %r109, 16, 0, -1;
	selp.b32 	%r111, 0, %r110, %p10;
	add.s32 	%r7, %r111, %r109;
	setp.ne.s32 	%p41, %r15, 31;
	@%p41 bra 	$L__BB2_2;
	cvta.to.global.u64 	%rd2, %rd1;
	st.global.u32 	[%rd2], %r1;
	st.global.u32 	[%rd2+4], %r2;
	st.global.u32 	[%rd2+8], %r3;
	st.global.u32 	[%rd2+12], %r4;
	st.global.u32 	[%rd2+16], %r5;
	st.global.u32 	[%rd2+20], %r6;
	st.global.u32 	[%rd2+24], %r7;
$L__BB2_2:
	ret;

}
	// .globl	_Z4testPj
.visible .entry _Z4testPj(
	.param .u64 .ptr .align 1 _Z4testPj_param_0
)
{
	.local .align 8 .b8 	__local_depot3[8];
	.reg .b64 	%SP;
	.reg .b64 	%SPL;
	.reg .pred 	%p<11>;
	.reg .b32 	%r<26>;
	.reg .b64 	%rd<5>;

	mov.u64 	%SPL, __local_depot3;
	cvta.local.u64 	%SP, %SPL;
	mov.u32 	%r1, %tid.x;
	mov.u32 	%r2, %tid.y;
	mov.u32 	%r3, %tid.z;
	mov.u32 	%r4, %ntid.x;
	mov.u32 	%r5, %ntid.y;
	mad.lo.s32 	%r6, %r3, %r5, %r2;
	mad.lo.s32 	%r7, %r6, %r4, %r1;
	and.b32  	%r8, %r7, 31;
	shfl.sync.up.b32	%r9|%p1, %r8, 1, 0, -1;
	setp.eq.s32 	%p2, %r8, 0;
	selp.b32 	%r10, 0, %r9, %p2;
	add.s32 	%r11, %r10, %r8;
	shfl.sync.up.b32	%r12|%p3, %r11, 2, 0, -1;
	setp.lt.u32 	%p4, %r8, 2;
	selp.b32 	%r13, 0, %r12, %p4;
	add.s32 	%r14, %r13, %r11;
	shfl.sync.up.b32	%r15|%p5, %r14, 4, 0, -1;
	setp.lt.u32 	%p6, %r8, 4;
	selp.b32 	%r16, 0, %r15, %p6;
	add.s32 	%r17, %r16, %r14;
	shfl.sync.up.b32	%r18|%p7, %r17, 8, 0, -1;
	setp.lt.u32 	%p8, %r8, 8;
	selp.b32 	%r19, 0, %r18, %p8;
	add.s32 	%r20, %r19, %r17;
	shfl.sync.up.b32	%r21|%p9, %r20, 16, 0, -1;
	setp.lt.u32 	%p10, %r8, 16;
	selp.b32 	%r22, 0, %r21, %p10;
	add.s32 	%r23, %r22, %r20;
	add.u64 	%rd1, %SP, 0;
	add.u64 	%rd2, %SPL, 0;
	st.local.u32 	[%rd2], %r23;
	mov.u64 	%rd3, $str;
	cvta.global.u64 	%rd4, %rd3;
	{ // callseq 0, 0
	.param .b64 param0;
	st.param.b64 	[param0], %rd4;
	.param .b64 param1;
	st.param.b64 	[param1], %rd1;
	.param .b32 retval0;
	call.uni (retval0), 
	vprintf, 
	(
	param0, 
	param1
	);
	ld.param.b32 	%r24, [retval0];
	} // callseq 0
	ret;

}


// ===== COMPILED SASS (sm_100) =====

	.target	sm_100

	.elftype	@"ET_EXEC"


//--------------------- .note.nv.tkinfo           --------------------------
	.section	.note.nv.tkinfo,"",@"SHT_NOTE"
	.sectionflags	@"SHF_NOTE_NV_TKINFO"
	.tkinfo
        /*0018*/ 	.word	0x00000002
        /*0030*/ 	.string	""
        /*0030*/ 	.string	"ptxas"
        /*0030*/ 	.string	"Cuda compilation tools, release 13.0, V13.0.88"
        /*0030*/ 	.string	"Build cuda_13.0.r13.0/compiler.36424714_0"
        /*0030*/ 	.string	"-arch sm_100 -m 64 "



//--------------------- .note.nv.cuinfo           --------------------------
	.section	.note.nv.cuinfo,"",@"SHT_NOTE"
	.sectionflags	@"SHF_NOTE_NV_CUINFO"
        /*0018*/ 	.short	0x0002
        /*001a*/ 	.short	0x0064
        /*001c*/ 	.short	0x0082
	.zero		2


//--------------------- .nv.info                  --------------------------
	.section	.nv.info,"",@"SHT_CUDA_INFO"
	.align	4


	//----- nvinfo : EIATTR_REGCOUNT
	.align		4
        /*0000*/ 	.byte	0x04, 0x2f
        /*0002*/ 	.short	(.L_12 - .L_11)
	.align		4
.L_11:
        /*0004*/ 	.word	index@(_Z22test_thread_num_kernelPi)
        /*0008*/ 	.word	0x00000012


	//----- nvinfo : EIATTR_FRAME_SIZE
	.align		4
.L_12:
        /*000c*/ 	.byte	0x04, 0x11
        /*000e*/ 	.short	(.L_14 - .L_13)
	.align		4
.L_13:
        /*0010*/ 	.word	index@(_Z22test_thread_num_kernelPi)
        /*0014*/ 	.word	0x00000000


	//----- nvinfo : EIATTR_REGCOUNT
	.align		4
.L_14:
        /*0018*/ 	.byte	0x04, 0x2f
        /*001a*/ 	.short	(.L_16 - .L_15)
	.align		4
.L_15:
        /*001c*/ 	.word	index@(_Z13testExclusivePj)
        /*0020*/ 	.word	0x00000014


	//----- nvinfo : EIATTR_FRAME_SIZE
	.align		4
.L_16:
        /*0024*/ 	.byte	0x04, 0x11
        /*0026*/ 	.short	(.L_18 - .L_17)
	.align		4
.L_17:
        /*0028*/ 	.word	index@(_Z13testExclusivePj)
        /*002c*/ 	.word	0x00000000


	//----- nvinfo : EIATTR_REGCOUNT
	.align		4
.L_18:
        /*0030*/ 	.byte	0x04, 0x2f
        /*0032*/ 	.short	(.L_20 - .L_19)
	.align		4
.L_19:
        /*0034*/ 	.word	index@(_Z13testIncluSivePj)
        /*0038*/ 	.word	0x00000014


	//----- nvinfo : EIATTR_FRAME_SIZE
	.align		4
.L_20:
        /*003c*/ 	.byte	0x04, 0x11
        /*003e*/ 	.short	(.L_22 - .L_21)
	.align		4
.L_21:
        /*0040*/ 	.word	index@(_Z13testIncluSivePj)
        /*0044*/ 	.word	0x00000000


	//----- nvinfo : EIATTR_REGCOUNT
	.align		4
.L_22:
        /*0048*/ 	.byte	0x04, 0x2f
        /*004a*/ 	.short	(.L_24 - .L_23)
	.align		4
.L_23:
        /*004c*/ 	.word	index@(_Z4testPj)
        /*0050*/ 	.word	0x00000018


	//----- nvinfo : EIATTR_FRAME_SIZE
	.align		4
.L_24:
        /*0054*/ 	.byte	0x04, 0x11
        /*0056*/ 	.short	(.L_26 - .L_25)
	.align		4
.L_25:
        /*0058*/ 	.word	index@(_Z4testPj)
        /*005c*/ 	.word	0x00000008


	//----- nvinfo : EIATTR_MIN_STACK_SIZE
	.align		4
.L_26:
        /*0060*/ 	.byte	0x04, 0x12
        /*0062*/ 	.short	(.L_28 - .L_27)
	.align		4
.L_27:
        /*0064*/ 	.word	index@(_Z4testPj)
        /*0068*/ 	.word	0x00000008


	//----- nvinfo : EIATTR_MIN_STACK_SIZE
	.align		4
.L_28:
        /*006c*/ 	.byte	0x04, 0x12
        /*006e*/ 	.short	(.L_30 - .L_29)
	.align		4
.L_29:
        /*0070*/ 	.word	index@(_Z13testIncluSivePj)
        /*0074*/ 	.word	0x00000000


	//----- nvinfo : EIATTR_MIN_STACK_SIZE
	.align		4
.L_30:
        /*0078*/ 	.byte	0x04, 0x12
        /*007a*/ 	.short	(.L_32 - .L_31)
	.align		4
.L_31:
        /*007c*/ 	.word	index@(_Z13testExclusivePj)
        /*0080*/ 	.word	0x00000000


	//----- nvinfo : EIATTR_MIN_STACK_SIZE
	.align		4
.L_32:
        /*0084*/ 	.byte	0x04, 0x12
        /*0086*/ 	.short	(.L_34 - .L_33)
	.align		4
.L_33:
        /*0088*/ 	.word	index@(_Z22test_thread_num_kernelPi)
        /*008c*/ 	.word	0x00000000
.L_34:


//--------------------- .nv.compat                --------------------------
	.section	.nv.compat,"",@"SHT_CUDA_COMPAT_INFO"
	.align	4
        /*0000*/ 	.byte	0x02, 0x09, 0x00, 0x00, 0x02, 0x02, 0x01, 0x00, 0x02, 0x05, 0x05, 0x00, 0x03, 0x07, 0x01, 0x01
        /*0010*/ 	.byte	0x02, 0x03, 0x00, 0x00, 0x02, 0x06, 0x01, 0x00, 0x04, 0x0b, 0x08, 0x00, 0x09, 0x00, 0x00, 0x00
        /*0020*/ 	.byte	0x00, 0x00, 0x00, 0x00


//--------------------- .nv.info._Z4testPj        --------------------------
	.section	.nv.info._Z4testPj,"",@"SHT_CUDA_INFO"
	.sectionflags	@""
	.align	4


	//----- nvinfo : EIATTR_CUDA_API_VERSION
	.align		4
        /*0000*/ 	.byte	0x04, 0x37
        /*0002*/ 	.short	(.L_36 - .L_35)
.L_35:
        /*0004*/ 	.word	0x00000082


	//----- nvinfo : EIATTR_KPARAM_INFO
	.align		4
.L_36:
        /*0008*/ 	.byte	0x04, 0x17
        /*000a*/ 	.short	(.L_38 - .L_37)
.L_37:
        /*000c*/ 	.word	0x00000000
        /*0010*/ 	.short	0x0000
        /*0012*/ 	.short	0x0000
        /*0014*/ 	.byte	0x00, 0xf5, 0x21, 0x00


	//----- nvinfo : EIATTR_SPARSE_MMA_MASK
	.align		4
.L_38:
        /*0018*/ 	.byte	0x03, 0x50
        /*001a*/ 	.short	0x0000


	//----- nvinfo : EIATTR_MAXREG_COUNT
	.align		4
        /*001c*/ 	.byte	0x03, 0x1b
        /*001e*/ 	.short	0x00ff


	//----- nvinfo : EIATTR_EXTERNS
	.align		4
        /*0020*/ 	.byte	0x04, 0x0f
        /*0022*/ 	.short	(.L_40 - .L_39)


	//   ....[0]....
	.align		4
.L_39:
        /*0024*/ 	.word	index@(vprintf)


	//----- nvinfo : EIATTR_MERCURY_ISA_VERSION
	.align		4
.L_40:
        /*0028*/ 	.byte	0x03, 0x5f
        /*002a*/ 	.short	0x0101


	//----- nvinfo : EIATTR_COOP_GROUP_MASK_REGIDS
	.align		4
        /*002c*/ 	.byte	0x04, 0x29
        /*002e*/ 	.short	(.L_42 - .L_41)


	//   ....[0]....
.L_41:
        /*0030*/ 	.word	0xffffffff


	//   ....[1]....
        /*0034*/ 	.word	0xffffffff


	//   ....[2]....
        /*0038*/ 	.word	0xffffffff


	//   ....[3]....
        /*003c*/ 	.word	0xffffffff


	//   ....[4]....
        /*0040*/ 	.word	0xffffffff


	//----- nvinfo : EIATTR_COOP_GROUP_INSTR_OFFSETS
	.align		4
.L_42:
        /*0044*/ 	.byte	0x04, 0x28
        /*0046*/ 	.short	(.L_44 - .L_43)


	//   ....[0]....
.L_43:
        /*0048*/ 	.word	0x000000d0


	//   ....[1]....
        /*004c*/ 	.word	0x00000110


	//   ....[2]....
        /*0050*/ 	.word	0x00000150


	//   ....[3]....
        /*0054*/ 	.word	0x000001a0


	//   ....[4]....
        /*0058*/ 	.word	0x000001f0


	//----- nvinfo : EIATTR_VRC_CTA_INIT_COUNT
	.align		4
.L_44:
        /*005c*/ 	.byte	0x02, 0x4a
	.zero		1
	.zero		1


	//----- nvinfo : EIATTR_SYSCALL_OFFSETS
	.align		4
        /*0060*/ 	.byte	0x04, 0x46
        /*0062*/ 	.short	(.L_46 - .L_45)


	//   ....[0]....
.L_45:
        /*0064*/ 	.word	0x00000280


	//----- nvinfo : EIATTR_EXIT_INSTR_OFFSETS
	.align		4
.L_46:
        /*0068*/ 	.byte	0x04, 0x1c
        /*006a*/ 	.short	(.L_48 - .L_47)


	//   ....[0]....
.L_47:
        /*006c*/ 	.word	0x00000290


	//----- nvinfo : EIATTR_CBANK_PARAM_SIZE
	.align		4
.L_48:
        /*0070*/ 	.byte	0x03, 0x19
        /*0072*/ 	.short	0x0008


	//----- nvinfo : EIATTR_PARAM_CBANK
	.align		4
        /*0074*/ 	.byte	0x04, 0x0a
        /*0076*/ 	.short	(.L_50 - .L_49)
	.align		4
.L_49:
        /*0078*/ 	.word	index@(.nv.constant0._Z4testPj)
        /*007c*/ 	.short	0x0380
        /*007e*/ 	.short	0x0008


	//----- nvinfo : EIATTR_SW_WAR
	.align		4
.L_50:
        /*0080*/ 	.byte	0x04, 0x36
        /*0082*/ 	.short	(.L_52 - .L_51)
.L_51:
        /*0084*/ 	.word	0x00000008
.L_52:


//--------------------- .nv.info._Z13testIncluSivePj --------------------------
	.section	.nv.info._Z13testIncluSivePj,"",@"SHT_CUDA_INFO"
	.sectionflags	@""
	.align	4


	//----- nvinfo : EIATTR_CUDA_API_VERSION
	.align		4
        /*0000*/ 	.byte	0x04, 0x37
        /*0002*/ 	.short	(.L_54 - .L_53)
.L_53:
        /*0004*/ 	.word	0x00000082


	//----- nvinfo : EIATTR_KPARAM_INFO
	.align		4
.L_54:
        /*0008*/ 	.byte	0x04, 0x17
        /*000a*/ 	.short	(.L_56 - .L_55)
.L_55:
        /*000c*/ 	.word	0x00000000
        /*0010*/ 	.short	0x0000
        /*0012*/ 	.short	0x0000
        /*0014*/ 	.byte	0x00, 0xf5, 0x21, 0x00


	//----- nvinfo : EIATTR_SPARSE_MMA_MASK
	.align		4
.L_56:
        /*0018*/ 	.byte	0x03, 0x50
        /*001a*/ 	.short	0x0000


	//----- nvinfo : EIATTR_MAXREG_COUNT
	.align		4
        /*001c*/ 	.byte	0x03, 0x1b
        /*001e*/ 	.short	0x00ff


	//----- nvinfo : EIATTR_MERCURY_ISA_VERSION
	.align		4
        /*0020*/ 	.byte	0x03, 0x5f
        /*0022*/ 	.short	0x0101


	//----- nvinfo : EIATTR_COOP_GROUP_MASK_REGIDS
	.align		4
        /*0024*/ 	.byte	0x04, 0x29
        /*0026*/ 	.short	(.L_58 - .L_57)


	//   ....[0]....
.L_57:
        /*0028*/ 	.word	0xffffffff


	//   ....[1]....
        /*002c*/ 	.word	0xffffffff


	//   ....[2]....
        /*0030*/ 	.word	0xffffffff


	//   ....[3]....
        /*0034*/ 	.word	0xffffffff


	//   ....[4]....
        /*0038*/ 	.word	0xffffffff


	//   ....[5]....
        /*003c*/ 	.word	0xffffffff


	//   ....[6]....
        /*0040*/ 	.word	0xffffffff


	//   ....[7]....
        /*0044*/ 	.word	0xffffffff


	//   ....[8]....
        /*0048*/ 	.word	0xffffffff


	//   ....[9]....
        /*004c*/ 	.word	0xffffffff


	//   ....[10]....
        /*0050*/ 	.word	0xffffffff


	//   ....[11]....
        /*0054*/ 	.word	0xffffffff


	//   ....[12]....
        /*0058*/ 	.word	0xffffffff


	//   ....[13]....
        /*005c*/ 	.word	0xffffffff


	//   ....[14]....
        /*0060*/ 	.word	0xffffffff


	//   ....[15]....
        /*0064*/ 	.word	0xffffffff


	//   ....[16]....
        /*0068*/ 	.word	0xffffffff


	//   ....[17]....
        /*006c*/ 	.word	0xffffffff


	//   ....[18]....
        /*0070*/ 	.word	0xffffffff


	//   ....[19]....
        /*0074*/ 	.word	0xffffffff


	//   ....[20]....
        /*0078*/ 	.word	0xffffffff


	//   ....[21]....
        /*007c*/ 	.word	0xffffffff


	//   ....[22]....
        /*0080*/ 	.word	0xffffffff


	//   ....[23]....
        /*0084*/ 	.word	0xffffffff


	//   ....[24]....
        /*0088*/ 	.word	0xffffffff


	//   ....[25]....
        /*008c*/ 	.word	0xffffffff


	//   ....[26]....
        /*0090*/ 	.word	0xffffffff


	//   ....[27]....
        /*0094*/ 	.word	0xffffffff


	//   ....[28]....
        /*0098*/ 	.word	0xffffffff


	//   ....[29]....
        /*009c*/ 	.word	0xffffffff


	//   ....[30]....
        /*00a0*/ 	.word	0xffffffff


	//   ....[31]....
        /*00a4*/ 	.word	0xffffffff


	//   ....[32]....
        /*00a8*/ 	.word	0xffffffff


	//   ....[33]....
        /*00ac*/ 	.word	0xffffffff


	//   ....[34]....
        /*00b0*/ 	.word	0xffffffff


	//----- nvinfo : EIATTR_COOP_GROUP_INSTR_OFFSETS
	.align		4
.L_58:
        /*00b4*/ 	.byte	0x04, 0x28
        /*00b6*/ 	.short	(.L_60 - .L_59)


	//   ....[0]....
.L_59:
        /*00b8*/ 	.word	0x00000090


	//   ....[1]....
        /*00bc*/ 	.word	0x000000a0


	//   ....[2]....
        /*00c0*/ 	.word	0x000000b0


	//   ....[3]....
        /*00c4*/ 	.word	0x000000c0


	//   ....[4]....
        /*00c8*/ 	.word	0x000000d0


	//   ....[5]....
        /*00cc*/ 	.word	0x000000e0


	//   ....[6]....
        /*00d0*/ 	.word	0x000000f0


	//   ....[7]....
        /*00d4*/ 	.word	0x00000160


	//   ....[8]....
        /*00d8*/ 	.word	0x000001a0


	//   ....[9]....
        /*00dc*/ 	.word	0x000001d0


	//   ....[10]....
        /*00e0*/ 	.word	0x00000200


	//   ....[11]....
        /*00e4*/ 	.word	0x00000220


	//   ....[12]....
        /*00e8*/ 	.word	0x00000240


	//   ....[13]....
        /*00ec*/ 	.word	0x00000260


	//   ....[14]....
        /*00f0*/ 	.word	0x000002a0


	//   ....[15]....
        /*00f4*/ 	.word	0x000002d0


	//   ....[16]....
        /*00f8*/ 	.word	0x00000300


	//   ....[17]....
        /*00fc*/ 	.word	0x00000330


	//   ....[18]....
        /*0100*/ 	.word	0x00000360


	//   ....[19]....
        /*0104*/ 	.word	0x00000380


	//   ....[20]....
        /*0108*/ 	.word	0x000003a0


	//   ....[21]....
        /*010c*/ 	.word	0x000003e0


	//   ....[22]....
        /*0110*/ 	.word	0x00000410


	//   ....[23]....
        /*0114*/ 	.word	0x00000440


	//   ....[24]....
        /*0118*/ 	.word	0x00000470


	//   ....[25]....
        /*011c*/ 	.word	0x000004a0


	//   ....[26]....
        /*0120*/ 	.word	0x000004c0


	//   ....[27]....
        /*0124*/ 	.word	0x000004e0


	//   ....[28]....
        /*0128*/ 	.word	0x00000530


	//   ....[29]....
        /*012c*/ 	.word	0x000005b0


	//   ....[30]....
        /*0130*/ 	.word	0x000005d0


	//   ....[31]....
        /*0134*/ 	.word	0x000005e0


	//   ....[32]....
        /*0138*/ 	.word	0x000005f0


	//   ....[33]....
        /*013c*/ 	.word	0x00000600


	//   ....[34]....
        /*0140*/ 	.word	0x00000610


	//----- nvinfo : EIATTR_VRC_CTA_INIT_COUNT
	.align		4
.L_60:
        /*0144*/ 	.byte	0x02, 0x4a
	.zero		1
	.zero		1


	//----- nvinfo : EIATTR_EXIT_INSTR_OFFSETS
	.align		4
        /*0148*/ 	.byte	0x04, 0x1c
        /*014a*/ 	.short	(.L_62 - .L_61)


	//   ....[0]....
.L_61:
        /*014c*/ 	.word	0x00000620


	//   ....[1]....
        /*0150*/ 	.word	0x00000790


	//----- nvinfo : EIATTR_CBANK_PARAM_SIZE
	.align		4
.L_62:
        /*0154*/ 	.byte	0x03, 0x19
        /*0156*/ 	.short	0x0008


	//----- nvinfo : EIATTR_PARAM_CBANK
	.align		4
        /*0158*/ 	.byte	0x04, 0x0a
        /*015a*/ 	.short	(.L_64 - .L_63)
	.align		4
.L_63:
        /*015c*/ 	.word	index@(.nv.constant0._Z13testIncluSivePj)
        /*0160*/ 	.short	0x0380
        /*0162*/ 	.short	0x0008


	//----- nvinfo : EIATTR_SW_WAR
	.align		4
.L_64:
        /*0164*/ 	.byte	0x04, 0x36
        /*0166*/ 	.short	(.L_66 - .L_65)
.L_65:
        /*0168*/ 	.word	0x00000008
.L_66:


//--------------------- .nv.info._Z13testExclusivePj --------------------------
	.section	.nv.info._Z13testExclusivePj,"",@"SHT_CUDA_INFO"
	.sectionflags	@""
	.align	4


	//----- nvinfo : EIATTR_CUDA_API_VERSION
	.align		4
        /*0000*/ 	.byte	0x04, 0x37
        /*0002*/ 	.short	(.L_68 - .L_67)
.L_67:
        /*0004*/ 	.word	0x00000082


	//----- nvinfo : EIATTR_KPARAM_INFO
	.align		4
.L_68:
        /*0008*/ 	.byte	0x04, 0x17
        /*000a*/ 	.short	(.L_70 - .L_69)
.L_69:
        /*000c*/ 	.word	0x00000000
        /*0010*/ 	.short	0x0000
        /*0012*/ 	.short	0x0000
        /*0014*/ 	.byte	0x00, 0xf5, 0x21, 0x00


	//----- nvinfo : EIATTR_SPARSE_MMA_MASK
	.align		4
.L_70:
        /*0018*/ 	.byte	0x03, 0x50
        /*001a*/ 	.short	0x0000


	//----- nvinfo : EIATTR_MAXREG_COUNT
	.align		4
        /*001c*/ 	.byte	0x03, 0x1b
        /*001e*/ 	.short	0x00ff


	//----- nvinfo : EIATTR_MERCURY_ISA_VERSION
	.align		4
        /*0020*/ 	.byte	0x03, 0x5f
        /*0022*/ 	.short	0x0101


	//----- nvinfo : EIATTR_COOP_GROUP_MASK_REGIDS
	.align		4
        /*0024*/ 	.byte	0x04, 0x29
        /*0026*/ 	.short	(.L_72 - .L_71)


	//   ....[0]....
.L_71:
        /*0028*/ 	.word	0xffffffff


	//   ....[1]....
        /*002c*/ 	.word	0xffffffff


	//   ....[2]....
        /*0030*/ 	.word	0xffffffff


	//   ....[3]....
        /*0034*/ 	.word	0xffffffff


	//   ....[4]....
        /*0038*/ 	.word	0xffffffff


	//   ....[5]....
        /*003c*/ 	.word	0xffffffff


	//   ....[6]....
        /*0040*/ 	.word	0xffffffff


	//   ....[7]....
        /*0044*/ 	.word	0xffffffff


	//   ....[8]....
        /*0048*/ 	.word	0xffffffff


	//   ....[9]....
        /*004c*/ 	.word	0xffffffff


	//   ....[10]....
        /*0050*/ 	.word	0xffffffff


	//   ....[11]....
        /*0054*/ 	.word	0xffffffff


	//   ....[12]....
        /*0058*/ 	.word	0xffffffff


	//   ....[13]....
        /*005c*/ 	.word	0xffffffff


	//   ....[14]....
        /*0060*/ 	.word	0xffffffff


	//   ....[15]....
        /*0064*/ 	.word	0xffffffff


	//   ....[16]....
        /*0068*/ 	.word	0xffffffff


	//   ....[17]....
        /*006c*/ 	.word	0xffffffff


	//   ....[18]....
        /*0070*/ 	.word	0xffffffff


	//   ....[19]....
        /*0074*/ 	.word	0xffffffff


	//   ....[20]....
        /*0078*/ 	.word	0xffffffff


	//   ....[21]....
        /*007c*/ 	.word	0xffffffff


	//   ....[22]....
        /*0080*/ 	.word	0xffffffff


	//   ....[23]....
        /*0084*/ 	.word	0xffffffff


	//   ....[24]....
        /*0088*/ 	.word	0xffffffff


	//   ....[25]....
        /*008c*/ 	.word	0xffffffff


	//   ....[26]....
        /*0090*/ 	.word	0xffffffff


	//   ....[27]....
        /*0094*/ 	.word	0xffffffff


	//   ....[28]....
        /*0098*/ 	.word	0xffffffff


	//   ....[29]....
        /*009c*/ 	.word	0xffffffff


	//   ....[30]....
        /*00a0*/ 	.word	0xffffffff


	//   ....[31]....
        /*00a4*/ 	.word	0xffffffff


	//   ....[32]....
        /*00a8*/ 	.word	0xffffffff


	//   ....[33]....
        /*00ac*/ 	.word	0xffffffff


	//   ....[34]....
        /*00b0*/ 	.word	0xffffffff


	//   ....[35]....
        /*00b4*/ 	.word	0xffffffff


	//   ....[36]....
        /*00b8*/ 	.word	0xffffffff


	//   ....[37]....
        /*00bc*/ 	.word	0xffffffff


	//   ....[38]....
        /*00c0*/ 	.word	0xffffffff


	//   ....[39]....
        /*00c4*/ 	.word	0xffffffff


	//----- nvinfo : EIATTR_COOP_GROUP_INSTR_OFFSETS
	.align		4
.L_72:
        /*00c8*/ 	.byte	0x04, 0x28
        /*00ca*/ 	.short	(.L_74 - .L_73)


	//   ....[0]....
.L_73:
        /*00cc*/ 	.word	0x000000a0


	//   ....[1]....
        /*00d0*/ 	.word	0x000000b0


	//   ....[2]....
        /*00d4*/ 	.word	0x000000c0


	//   ....[3]....
        /*00d8*/ 	.word	0x000000d0


	//   ....[4]....
        /*00dc*/ 	.word	0x000000e0


	//   ....[5]....
        /*00e0*/ 	.word	0x000000f0


	//   ....[6]....
        /*00e4*/ 	.word	0x00000110


	//   ....[7]....
        /*00e8*/ 	.word	0x00000170


	//   ....[8]....
        /*00ec*/ 	.word	0x000001a0


	//   ....[9]....
        /*00f0*/ 	.word	0x000001d0


	//   ....[10]....
        /*00f4*/ 	.word	0x00000200


	//   ....[11]....
        /*00f8*/ 	.word	0x00000230


	//   ....[12]....
        /*00fc*/ 	.word	0x00000250


	//   ....[13]....
        /*0100*/ 	.word	0x00000270


	//   ....[14]....
        /*0104*/ 	.word	0x000002d0


	//   ....[15]....
        /*0108*/ 	.word	0x00000300


	//   ....[16]....
        /*010c*/ 	.word	0x00000320


	//   ....[17]....
        /*0110*/ 	.word	0x00000330


	//   ....[18]....
        /*0114*/ 	.word	0x00000370


	//   ....[19]....
        /*0118*/ 	.word	0x00000390


	//   ....[20]....
        /*011c*/ 	.word	0x000003b0


	//   ....[21]....
        /*0120*/ 	.word	0x00000400


	//   ....[22]....
        /*0124*/ 	.word	0x00000430


	//   ....[23]....
        /*0128*/ 	.word	0x00000450


	//   ....[24]....
        /*012c*/ 	.word	0x00000470


	//   ....[25]....
        /*0130*/ 	.word	0x000004a0


	//   ....[26]....
        /*0134*/ 	.word	0x000004d0


	//   ....[27]....
        /*0138*/ 	.word	0x00000540


	//   ....[28]....
        /*013c*/ 	.word	0x00000570


	//   ....[29]....
        /*0140*/ 	.word	0x00000590


	//   ....[30]....
        /*0144*/ 	.word	0x000005a0


	//   ....[31]....
        /*0148*/ 	.word	0x000005c0


	//   ....[32]....
        /*014c*/ 	.word	0x000005d0


	//   ....[33]....
        /*0150*/ 	.word	0x000005f0


	//   ....[34]....
        /*0154*/ 	.word	0x00000690


	//   ....[35]....
        /*0158*/ 	.word	0x000006b0


	//   ....[36]....
        /*015c*/ 	.word	0x000006c0


	//   ....[37]....
        /*0160*/ 	.word	0x000006d0


	//   ....[38]....
        /*0164*/ 	.word	0x000006e0


	//   ....[39]....
        /*0168*/ 	.word	0x000006f0


	//----- nvinfo : EIATTR_VRC_CTA_INIT_COUNT
	.align		4
.L_74:
        /*016c*/ 	.byte	0x02, 0x4a
	.zero		1
	.zero		1


	//----- nvinfo : EIATTR_EXIT_INSTR_OFFSETS
	.align		4
        /*0170*/ 	.byte	0x04, 0x1c
        /*0172*/ 	.short	(.L_76 - .L_75)


	//   ....[0]....
.L_75:
        /*0174*/ 	.word	0x00000700


	//   ....[1]....
        /*0178*/ 	.word	0x000007e0


	//----- nvinfo : EIATTR_CBANK_PARAM_SIZE
	.align		4
.L_76:
        /*017c*/ 	.byte	0x03, 0x19
        /*017e*/ 	.short	0x0008


	//----- nvinfo : EIATTR_PARAM_CBANK
	.align		4
        /*0180*/ 	.byte	0x04, 0x0a
        /*0182*/ 	.short	(.L_78 - .L_77)
	.align		4
.L_77:
        /*0184*/ 	.word	index@(.nv.constant0._Z13testExclusivePj)
        /*0188*/ 	.short	0x0380
        /*018a*/ 	.short	0x0008


	//----- nvinfo : EIATTR_SW_WAR
	.align		4
.L_78:
        /*018c*/ 	.byte	0x04, 0x36
        /*018e*/ 	.short	(.L_80 - .L_79)
.L_79:
        /*0190*/ 	.word	0x00000008
.L_80:


//--------------------- .nv.info._Z22test_thread_num_kernelPi --------------------------
	.section	.nv.info._Z22test_thread_num_kernelPi,"",@"SHT_CUDA_INFO"
	.sectionflags	@""
	.align	4


	//----- nvinfo : EIATTR_CUDA_API_VERSION
	.align		4
        /*0000*/ 	.byte	0x04, 0x37
        /*0002*/ 	.short	(.L_82 - .L_81)
.L_81:
        /*0004*/ 	.word	0x00000082


	//----- nvinfo : EIATTR_KPARAM_INFO
	.align		4
.L_82:
        /*0008*/ 	.byte	0x04, 0x17
        /*000a*/ 	.short	(.L_84 - .L_83)
.L_83:
        /*000c*/ 	.word	0x00000000
        /*0010*/ 	.short	0x0000
        /*0012*/ 	.short	0x0000
        /*0014*/ 	.byte	0x00, 0xf5, 0x21, 0x00


	//----- nvinfo : EIATTR_SPARSE_MMA_MASK
	.align		4
.L_84:
        /*0018*/ 	.byte	0x03, 0x50
        /*001a*/ 	.short	0x0000


	//----- nvinfo : EIATTR_MAXREG_COUNT
	.align		4
        /*001c*/ 	.byte	0x03, 0x1b
        /*001e*/ 	.short	0x00ff


	//----- nvinfo : EIATTR_MERCURY_ISA_VERSION
	.align		4
        /*0020*/ 	.byte	0x03, 0x5f
        /*0022*/ 	.short	0x0101


	//----- nvinfo : EIATTR_VRC_CTA_INIT_COUNT
	.align		4
        /*0024*/ 	.byte	0x02, 0x4a
	.zero		1
	.zero		1


	//----- nvinfo : EIATTR_EXIT_INSTR_OFFSETS
	.align		4
        /*0028*/ 	.byte	0x04, 0x1c
        /*002a*/ 	.short	(.L_86 - .L_85)


	//   ....[0]....
.L_85:
        /*002c*/ 	.word	0x00000030


	//   ....[1]....
        /*0030*/ 	.word	0x00000160


	//----- nvinfo : EIATTR_CBANK_PARAM_SIZE
	.align		4
.L_86:
        /*0034*/ 	.byte	0x03, 0x19
        /*0036*/ 	.short	0x0008


	//----- nvinfo : EIATTR_PARAM_CBANK
	.align		4
        /*0038*/ 	.byte	0x04, 0x0a
        /*003a*/ 	.short	(.L_88 - .L_87)
	.align		4
.L_87:
        /*003c*/ 	.word	index@(.nv.constant0._Z22test_thread_num_kernelPi)
        /*0040*/ 	.short	0x0380
        /*0042*/ 	.short	0x0008


	//----- nvinfo : EIATTR_SW_WAR
	.align		4
.L_88:
        /*0044*/ 	.byte	0x04, 0x36
        /*0046*/ 	.short	(.L_90 - .L_89)
.L_89:
        /*0048*/ 	.word	0x00000008
.L_90:


//--------------------- .nv.callgraph             --------------------------
	.section	.nv.callgraph,"",@"SHT_CUDA_CALLGRAPH"
	.align	4
	.sectionentsize	8
	.align		4
        /*0000*/ 	.word	0x00000000
	.align		4
        /*0004*/ 	.word	0xffffffff
	.align		4
        /*0008*/ 	.word	index@(_Z4testPj)
	.align		4
        /*000c*/ 	.word	index@(vprintf)
	.align		4
        /*0010*/ 	.word	0x00000000
	.align		4
        /*0014*/ 	.word	0xfffffffe
	.align		4
        /*0018*/ 	.word	0x00000000
	.align		4
        /*001c*/ 	.word	0xfffffffd
	.align		4
        /*0020*/ 	.word	0x00000000
	.align		4
        /*0024*/ 	.word	0xfffffffc


//--------------------- .nv.constant4             --------------------------
	.section	.nv.constant4,"a",@progbits
	.align	8
	.align		8
.nv.constant4:
        /*0000*/ 	.dword	vprintf
	.align		8
        /*0008*/ 	.dword	_ZN34_INTERNAL_d285a1bc_4_k_cu_a584ee6c4cuda3std3__436_GLOBAL__N__d285a1bc_4_k_cu_a584ee6c6ignoreE
	.align		8
        /*0010*/ 	.dword	_ZN34_INTERNAL_d285a1bc_4_k_cu_a584ee6c4cuda3std3__45__cpo5beginE
	.align		8
        /*0018*/ 	.dword	_ZN34_INTERNAL_d285a1bc_4_k_cu_a584ee6c4cuda3std3__45__cpo3endE
	.align		8
        /*0020*/ 	.dword	_ZN34_INTERNAL_d285a1bc_4_k_cu_a584ee6c4cuda3std3__45__cpo6cbeginE
	.align		8
        /*0028*/ 	.dword	_ZN34_INTERNAL_d285a1bc_4_k_cu_a584ee6c4cuda3std3__45__cpo4cendE
	.align		8
        /*0030*/ 	.dword	_ZN34_INTERNAL_d285a1bc_4_k_cu_a584ee6c4cuda3std3__419piecewise_constructE
	.align		8
        /*0038*/ 	.dword	_ZN34_INTERNAL_d285a1bc_4_k_cu_a584ee6c4cuda3std3__48in_placeE
	.align		8
        /*0040*/ 	.dword	_ZN34_INTERNAL_d285a1bc_4_k_cu_a584ee6c4cuda3std6ranges3__45__cpo4swapE
	.align		8
        /*0048*/ 	.dword	_ZN34_INTERNAL_d285a1bc_4_k_cu_a584ee6c4cuda3std6ranges3__45__cpo9iter_moveE
	.align		8
        /*0050*/ 	.dword	_ZN34_INTERNAL_d285a1bc_4_k_cu_a584ee6c4cuda3std6ranges3__45__cpo7advanceE
	.align		8
        /*0058*/ 	.dword	$str


//--------------------- .text._Z4testPj           --------------------------
	.section	.text._Z4testPj,"ax",@progbits
	.align	128
        .global         _Z4testPj
        .type           _Z4testPj,@function
        .size           _Z4testPj,(.L_x_5 - _Z4testPj)
        .other          _Z4testPj,@"STO_CUDA_ENTRY STV_DEFAULT"
_Z4testPj:
.text._Z4testPj:
[----:B------:R-:W0:Y:S01]  /*0000*/  LDC R1, c[0x0][0x37c] ;  /* 0x0000df00ff017b82 */ /* 0x000e220000000800 */
[----:B------:R-:W1:Y:S01]  /*0010*/  S2R R0, SR_TID.Y ;  /* 0x0000000000007919 */ /* 0x000e620000002200 */
[----:B------:R-:W2:Y:S01]  /*0020*/  LDCU UR5, c[0x0][0x2fc] ;  /* 0x00005f80ff0577ac */ /* 0x000ea20008000800 */
[----:B0-----:R-:W-:Y:S01]  /*0030*/  VIADD R1, R1, 0xfffffff8 ;  /* 0xfffffff801017836 */ /* 0x001fe20000000000 */
[----:B------:R-:W1:Y:S01]  /*0040*/  S2R R5, SR_TID.Z ;  /* 0x0000000000057919 */ /* 0x000e620000002300 */
[----:B------:R-:W0:Y:S01]  /*0050*/  LDCU UR4, c[0x0][0x360] ;  /* 0x00006c00ff0477ac */ /* 0x000e220008000800 */
[----:B------:R-:W0:Y:S01]  /*0060*/  S2R R3, SR_TID.X ;  /* 0x0000000000037919 */ /* 0x000e220000002100 */
[----:B------:R-:W1:Y:S02]  /*0070*/  LDCU UR6, c[0x0][0x364] ;  /* 0x00006c80ff0677ac */ /* 0x000e640008000800 */
[----:B-1----:R-:W-:Y:S01]  /*0080*/  IMAD R0, R5, UR6, R0 ;  /* 0x0000000605007c24 */ /* 0x002fe2000f8e0200 */
[----:B------:R-:W1:Y:S03]  /*0090*/  LDCU.64 UR6, c[0x4][0x58] ;  /* 0x01000b00ff0677ac */ /* 0x000e660008000a00 */
[----:B0-----:R-:W-:Y:S01]  /*00a0*/  IMAD R0, R0, UR4, R3 ;  /* 0x0000000400007c24 */ /* 0x001fe2000f8e0203 */
[----:B------:R-:W0:Y:S04]  /*00b0*/  LDCU UR4, c[0x0][0x2f8] ;  /* 0x00005f00ff0477ac */ /* 0x000e280008000800 */
[----:B------:R-:W-:-:S05]  /*00c0*/  LOP3.LUT P0, R2, R0, 0x1f, RZ, 0xc0, !PT ;  /* 0x0000001f00027812 */ /* 0x000fca000780c0ff */
[----:B------:R-:W3:Y:S02]  /*00d0*/  SHFL.UP PT, R0, R2, 0x1, RZ ;  /* 0x0420000002007989 */ /* 0x000ee400000e00ff */
[----:B---3--:R-:W-:Y:S02]  /*00e0*/  SEL R3, R0, RZ, P0 ;  /* 0x000000ff00037207 */ /* 0x008fe40000000000 */
[----:B------:R-:W-:-:S03]  /*00f0*/  ISETP.GE.U32.AND P0, PT, R2, 0x2, PT ;  /* 0x000000020200780c */ /* 0x000fc60003f06070 */
[----:B------:R-:W-:-:S05]  /*0100*/  IMAD.IADD R3, R2, 0x1, R3 ;  /* 0x0000000102037824 */ /* 0x000fca00078e0203 */
[----:B------:R-:W3:Y:S02]  /*0110*/  SHFL.UP PT, R0, R3, 0x2, RZ ;  /* 0x0440000003007989 */ /* 0x000ee400000e00ff */
[----:B---3--:R-:W-:Y:S02]  /*0120*/  SEL R0, R0, RZ, P0 ;  /* 0x000000ff00007207 */ /* 0x008fe40000000000 */
[----:B------:R-:W-:-:S03]  /*0130*/  ISETP.GE.U32.AND P0, PT, R2, 0x4, PT ;  /* 0x000000040200780c */ /* 0x000fc60003f06070 */
[----:B------:R-:W-:-:S05]  /*0140*/  IMAD.IADD R4, R3, 0x1, R0 ;  /* 0x0000000103047824 */ /* 0x000fca00078e0200 */
[----:B------:R-:W3:Y:S02]  /*0150*/  SHFL.UP PT, R0, R4, 0x4, RZ ;  /* 0x0480000004007989 */ /* 0x000ee400000e00ff */
[----:B---3--:R-:W-:Y:S02]  /*0160*/  SEL R5, R0, RZ, P0 ;  /* 0x000000ff00057207 */ /* 0x008fe40000000000 */
[----:B------:R-:W-:-:S03]  /*0170*/  ISETP.GE.U32.AND P0, PT, R2, 0x8, PT ;  /* 0x000000080200780c */ /* 0x000fc60003f06070 */
[----:B------:R-:W-:Y:S02]  /*0180*/  IMAD.IADD R5, R4, 0x1, R5 ;  /* 0x0000000104057824 */ /* 0x000fe400078e0205 */
[----:B-1----:R-:W-:-:S03]  /*0190*/  IMAD.U32 R4, RZ, RZ, UR6 ;  /* 0x00000006ff047e24 */ /* 0x002fc6000f8e00ff */
[----:B------:R-:W1:Y:S02]  /*01a0*/  SHFL.UP PT, R0, R5, 0x8, RZ ;  /* 0x0500000005007989 */ /* 0x000e6400000e00ff */
[----:B-1----:R-:W-:Y:S02]  /*01b0*/  SEL R0, R0, RZ, P0 ;  /* 0x000000ff00007207 */ /* 0x002fe40000000000 */
[----:B------:R-:W-:-:S03]  /*01c0*/  ISETP.GE.U32.AND P0, PT, R2, 0x10, PT ;  /* 0x000000100200780c */ /* 0x000fc60003f06070 */
[----:B------:R-:W-:Y:S02]  /*01d0*/  IMAD.IADD R0, R5, 0x1, R0 ;  /* 0x0000000105007824 */ /* 0x000fe400078e0200 */
[----:B------:R-:W-:-:S03]  /*01e0*/  IMAD.U32 R5, RZ, RZ, UR7 ;  /* 0x00000007ff057e24 */ /* 0x000fc6000f8e00ff */
[----:B------:R-:W1:Y:S02]  /*01f0*/  SHFL.UP PT, R3, R0, 0x10, RZ ;  /* 0x0600000000037989 */ /* 0x000e6400000e00ff */
[----:B-1----:R-:W-:Y:S02]  /*0200*/  SEL R3, R3, RZ, P0 ;  /* 0x000000ff03037207 */ /* 0x002fe40000000000 */
[----:B0-----:R-:W-:-:S03]  /*0210*/  IADD3 R6, P0, PT, R1, UR4, RZ ;  /* 0x0000000401067c10 */ /* 0x001fc6000ff1e0ff */
[----:B------:R-:W-:Y:S01]  /*0220*/  IMAD.IADD R2, R0, 0x1, R3 ;  /* 0x0000000100027824 */ /* 0x000fe200078e0203 */
[----:B------:R-:W-:Y:S01]  /*0230*/  MOV R3, 0x0 ;  /* 0x0000000000037802 */ /* 0x000fe20000000f00 */
[----:B--2---:R-:W-:-:S03]  /*0240*/  IMAD.X R7, RZ, RZ, UR5, P0 ;  /* 0x00000005ff077e24 */ /* 0x004fc600080e06ff */
[----:B------:R0:W-:Y:S01]  /*0250*/  STL [R1], R2 ;  /* 0x0000000201007387 */ /* 0x0001e20000100800 */
[----:B------:R0:W1:Y:S04]  /*0260*/  LDC.64 R8, c[0x4][R3] ;  /* 0x0100000003087b82 */ /* 0x0000680000000a00 */
[----:B------:R-:W-:-:S07]  /*0270*/  LEPC R20, `(.L_x_0) ;  /* 0x000000001014794e */ /* 0x000fce0000000000 */
[----:B01----:R-:W-:Y:S05]  /*0280*/  CALL.ABS.NOINC R8 ;  /* 0x0000000008007343 */ /* 0x003fea0003c00000 */
.L_x_0:
[----:B------:R-:W-:Y:S05]  /*0290*/  EXIT ;  /* 0x000000000000794d */ /* 0x000fea0003800000 */
.L_x_1:
[----:B------:R-:W-:-:S00]  /*02a0*/  BRA `(.L_x_1) ;  /* 0xfffffffc00fc7947 */ /* 0x000fc0000383ffff */
[----:B------:R-:W-:-:S00]  /*02b0*/  NOP ;  /* 0x0000000000007918 */ /* 0x000fc00000000000 */
        /* <DEDUP_REMOVED lines=12> */
.L_x_5:


//--------------------- .text._Z13testIncluSivePj --------------------------
	.section	.text._Z13testIncluSivePj,"ax",@progbits
	.align	128
        .global         _Z13testIncluSivePj
        .type           _Z13testIncluSivePj,@function
        .size           _Z13testIncluSivePj,(.L_x_6 - _Z13testIncluSivePj)
        .other          _Z13testIncluSivePj,@"STO_CUDA_ENTRY STV_DEFAULT"
_Z13testIncluSivePj:
.text._Z13testIncluSivePj:
[----:B------:R-:W-:Y:S01]  /*0000*/  LDC R1, c[0x0][0x37c] ;  /* 0x0000df00ff017b82 */ /* 0x000fe20000000800 */
[----:B------:R-:W0:Y:S01]  /*0010*/  S2R R0, SR_TID.Y ;  /* 0x0000000000007919 */ /* 0x000e220000002200 */
[----:B------:R-:W1:Y:S01]  /*0020*/  LDCU UR4, c[0x0][0x360] ;  /* 0x00006c00ff0477ac */ /* 0x000e620008000800 */
[----:B------:R-:W0:Y:S01]  /*0030*/  S2R R5, SR_TID.Z ;  /* 0x0000000000057919 */ /* 0x000e220000002300 */
[----:B------:R-:W0:Y:S01]  /*0040*/  LDCU UR5, c[0x0][0x364] ;  /* 0x00006c80ff0577ac */ /* 0x000e220008000800 */
[----:B------:R-:W1:Y:S01]  /*0050*/  S2R R3, SR_TID.X ;  /* 0x0000000000037919 */ /* 0x000e620000002100 */
[----:B0-----:R-:W-:-:S04]  /*0060*/  IMAD R0, R5, UR5, R0 ;  /* 0x0000000505007c24 */ /* 0x001fc8000f8e0200 */
[----:B-1----:R-:W-:-:S05]  /*0070*/  IMAD R0, R0, UR4, R3 ;  /* 0x0000000400007c24 */ /* 0x002fca000f8e0203 */
[----:B------:R-:W-:-:S05]  /*0080*/  LOP3.LUT P0, R0, R0, 0x1f, RZ, 0xc0, !PT ;  /* 0x0000001f00007812 */ /* 0x000fca000780c0ff */
[----:B------:R-:W0:Y:S04]  /*0090*/  SHFL.UP PT, R2, R0, 0x1, RZ ;  /* 0x0420000000027989 */ /* 0x000e2800000e00ff */
[----:B------:R-:W1:Y:S04]  /*00a0*/  SHFL.UP PT, R5, R0, 0x1, RZ ;  /* 0x0420000000057989 */ /* 0x000e6800000e00ff */
[----:B------:R-:W2:Y:S04]  /*00b0*/  SHFL.UP PT, R4, R0, 0x1, RZ ;  /* 0x0420000000047989 */ /* 0x000ea800000e00ff */
[----:B------:R-:W3:Y:S04]  /*00c0*/  SHFL.UP PT, R10, R0, 0x1, RZ ;  /* 0x04200000000a7989 */ /* 0x000ee800000e00ff */
[----:B------:R-:W4:Y:S04]  /*00d0*/  SHFL.UP PT, R6, R0, 0x1, RZ ;  /* 0x0420000000067989 */ /* 0x000f2800000e00ff */
[----:B------:R-:W5:Y:S04]  /*00e0*/  SHFL.UP PT, R8, R0, 0x1, RZ ;  /* 0x0420000000087989 */ /* 0x000f6800000e00ff */
[----:B------:R-:W5:Y:S01]  /*00f0*/  SHFL.UP PT, R7, R0, 0x1, RZ ;  /* 0x0420000000077989 */ /* 0x000f6200000e00ff */
[----:B0-----:R-:W-:-:S02]  /*0100*/  SEL R3, R2, RZ, P0 ;  /* 0x000000ff02037207 */ /* 0x001fc40000000000 */
[----:B-1----:R-:W-:Y:S02]  /*0110*/  VIMNMX.U32 R5, PT, PT, R0, R5, PT ;  /* 0x0000000500057248 */ /* 0x002fe40003fe0000 */
[----:B--2---:R-:W-:Y:S01]  /*0120*/  SEL R9, R4, 0x1f, P0 ;  /* 0x0000001f04097807 */ /* 0x004fe20000000000 */
[----:B------:R-:W-:Y:S01]  /*0130*/  IMAD.IADD R4, R0, 0x1, R3 ;  /* 0x0000000100047824 */ /* 0x000fe200078e0203 */
[----:B------:R-:W-:Y:S02]  /*0140*/  SEL R3, R5, RZ, P0 ;  /* 0x000000ff05037207 */ /* 0x000fe40000000000 */
[----:B---3--:R-:W-:Y:S02]  /*0150*/  SEL R15, R10, RZ, P0 ;  /* 0x000000ff0a0f7207 */ /* 0x008fe40000000000 */
[----:B------:R-:W0:Y:S01]  /*0160*/  SHFL.UP PT, R5, R4, 0x2, RZ ;  /* 0x0440000004057989 */ /* 0x000e2200000e00ff */
[----:B------:R-:W-:Y:S02]  /*0170*/  LOP3.LUT R9, R9, R0, RZ, 0xc0, !PT ;  /* 0x0000000009097212 */ /* 0x000fe400078ec0ff */
[----:B----4-:R-:W-:Y:S01]  /*0180*/  SEL R11, R6, RZ, P0 ;  /* 0x000000ff060b7207 */ /* 0x010fe20000000000 */
[----:B------:R-:W-:Y:S01]  /*0190*/  IMAD.IADD R15, R0, 0x1, R15 ;  /* 0x00000001000f7824 */ /* 0x000fe200078e020f */
[----:B------:R-:W1:Y:S01]  /*01a0*/  SHFL.UP PT, R6, R3, 0x2, RZ ;  /* 0x0440000003067989 */ /* 0x000e6200000e00ff */
[----:B-----5:R-:W-:-:S02]  /*01b0*/  SEL R13, R8, RZ, P0 ;  /* 0x000000ff080d7207 */ /* 0x020fc40000000000 */
[-C--:B------:R-:W-:Y:S01]  /*01c0*/  LOP3.LUT R11, R11, R0.reuse, RZ, 0x3c, !PT ;  /* 0x000000000b0b7212 */ /* 0x080fe200078e3cff */
[----:B------:R-:W2:Y:S01]  /*01d0*/  SHFL.UP PT, R14, R15, 0x2, RZ ;  /* 0x044000000f0e7989 */ /* 0x000ea200000e00ff */
[----:B------:R-:W-:Y:S02]  /*01e0*/  LOP3.LUT R13, R13, R0, RZ, 0xfc, !PT ;  /* 0x000000000d0d7212 */ /* 0x000fe400078efcff */
[C---:B------:R-:W-:Y:S01]  /*01f0*/  VIMNMX.U32 R7, PT, PT, R0.reuse, R7, !PT ;  /* 0x0000000700077248 */ /* 0x040fe20007fe0000 */
[----:B------:R-:W3:Y:S03]  /*0200*/  SHFL.UP PT, R8, R9, 0x2, RZ ;  /* 0x0440000009087989 */ /* 0x000ee600000e00ff */
[----:B------:R-:W-:Y:S01]  /*0210*/  SEL R2, R7, RZ, P0 ;  /* 0x000000ff07027207 */ /* 0x000fe20000000000 */
[----:B------:R-:W4:Y:S01]  /*0220*/  SHFL.UP PT, R10, R11, 0x2, RZ ;  /* 0x044000000b0a7989 */ /* 0x000f2200000e00ff */
[----:B------:R-:W-:-:S03]  /*0230*/  ISETP.GE.U32.AND P0, PT, R0, 0x2, PT ;  /* 0x000000020000780c */ /* 0x000fc60003f06070 */
[----:B------:R-:W5:Y:S01]  /*0240*/  SHFL.UP PT, R12, R13, 0x2, RZ ;  /* 0x044000000d0c7989 */ /* 0x000f6200000e00ff */
[----:B0-----:R-:W-:-:S03]  /*0250*/  SEL R5, R5, RZ, P0 ;  /* 0x000000ff05057207 */ /* 0x001fc60000000000 */
[----:B------:R-:W0:Y:S02]  /*0260*/  SHFL.UP PT, R7, R2, 0x2, RZ ;  /* 0x0440000002077989 */ /* 0x000e2400000e00ff */
[----:B------:R-:W-:-:S04]  /*0270*/  IMAD.IADD R5, R4, 0x1, R5 ;  /* 0x0000000104057824 */ /* 0x000fc800078e0205 */
[----:B-1----:R-:W-:Y:S02]  /*0280*/  @P0 VIMNMX.U32 R3, PT, PT, R3, R6, PT ;  /* 0x0000000603030248 */ /* 0x002fe40003fe0000 */
[----:B--2---:R-:W-:Y:S01]  /*0290*/  SEL R14, R14, RZ, P0 ;  /* 0x000000ff0e0e7207 */ /* 0x004fe20000000000 */
[----:B------:R-:W1:Y:S01]  /*02a0*/  SHFL.UP PT, R4, R5, 0x4, RZ ;  /* 0x0480000005047989 */ /* 0x000e6200000e00ff */
[----:B---3--:R-:W-:-:S03]  /*02b0*/  SEL R8, R8, 0x1f, P0 ;  /* 0x0000001f08087807 */ /* 0x008fc60000000000 */
[----:B------:R-:W-:Y:S01]  /*02c0*/  IMAD.IADD R14, R15, 0x1, R14 ;  /* 0x000000010f0e7824 */ /* 0x000fe200078e020e */
[----:B------:R-:W2:Y:S01]  /*02d0*/  SHFL.UP PT, R6, R3, 0x4, RZ ;  /* 0x0480000003067989 */ /* 0x000ea200000e00ff */
[----:B----4-:R-:W-:Y:S02]  /*02e0*/  SEL R10, R10, RZ, P0 ;  /* 0x000000ff0a0a7207 */ /* 0x010fe40000000000 */
[----:B------:R-:W-:Y:S01]  /*02f0*/  LOP3.LUT R8, R8, R9, RZ, 0xc0, !PT ;  /* 0x0000000908087212 */ /* 0x000fe200078ec0ff */
[----:B------:R-:W3:Y:S01]  /*0300*/  SHFL.UP PT, R15, R14, 0x4, RZ ;  /* 0x048000000e0f7989 */ /* 0x000ee200000e00ff */
[----:B-----5:R-:W-:Y:S02]  /*0310*/  SEL R12, R12, RZ, P0 ;  /* 0x000000ff0c0c7207 */ /* 0x020fe40000000000 */
[----:B------:R-:W-:Y:S01]  /*0320*/  LOP3.LUT R10, R10, R11, RZ, 0x3c, !PT ;  /* 0x0000000b0a0a7212 */ /* 0x000fe200078e3cff */
[----:B------:R-:W4:Y:S01]  /*0330*/  SHFL.UP PT, R9, R8, 0x4, RZ ;  /* 0x0480000008097989 */ /* 0x000f2200000e00ff */
[----:B------:R-:W-:-:S02]  /*0340*/  LOP3.LUT R12, R12, R13, RZ, 0xfc, !PT ;  /* 0x0000000d0c0c7212 */ /* 0x000fc400078efcff */
[----:B0-----:R-:W-:Y:S01]  /*0350*/  @P0 VIMNMX.U32 R2, PT, PT, R2, R7, !PT ;  /* 0x0000000702020248 */ /* 0x001fe20007fe0000 */
[----:B------:R-:W0:Y:S01]  /*0360*/  SHFL.UP PT, R11, R10, 0x4, RZ ;  /* 0x048000000a0b7989 */ /* 0x000e2200000e00ff */
[----:B------:R-:W-:-:S03]  /*0370*/  ISETP.GE.U32.AND P0, PT, R0, 0x4, PT ;  /* 0x000000040000780c */ /* 0x000fc60003f06070 */
[----:B------:R-:W5:Y:S01]  /*0380*/  SHFL.UP PT, R13, R12, 0x4, RZ ;  /* 0x048000000c0d7989 */ /* 0x000f6200000e00ff */
[----:B-1----:R-:W-:-:S03]  /*0390*/  SEL R4, R4, RZ, P0 ;  /* 0x000000ff04047207 */ /* 0x002fc60000000000 */
[----:B------:R-:W1:Y:S02]  /*03a0*/  SHFL.UP PT, R7, R2, 0x4, RZ ;  /* 0x0480000002077989 */ /* 0x000e6400000e00ff */
[----:B------:R-:W-:-:S04]  /*03b0*/  IMAD.IADD R4, R5, 0x1, R4 ;  /* 0x0000000105047824 */ /* 0x000fc800078e0204 */
[----:B--2---:R-:W-:Y:S02]  /*03c0*/  @P0 VIMNMX.U32 R3, PT, PT, R3, R6, PT ;  /* 0x0000000603030248 */ /* 0x004fe40003fe0000 */
[----:B---3--:R-:W-:Y:S01]  /*03d0*/  SEL R15, R15, RZ, P0 ;  /* 0x000000ff0f0f7207 */ /* 0x008fe20000000000 */
[----:B------:R-:W2:Y:S01]  /*03e0*/  SHFL.UP PT, R5, R4, 0x8, RZ ;  /* 0x0500000004057989 */ /* 0x000ea200000e00ff */
[----:B----4-:R-:W-:-:S03]  /*03f0*/  SEL R9, R9, 0x1f, P0 ;  /* 0x0000001f09097807 */ /* 0x010fc60000000000 */
[----:B------:R-:W-:Y:S01]  /*0400*/  IMAD.IADD R15, R14, 0x1, R15 ;  /* 0x000000010e0f7824 */ /* 0x000fe200078e020f */
[----:B------:R-:W3:Y:S01]  /*0410*/  SHFL.UP PT, R6, R3, 0x8, RZ ;  /* 0x0500000003067989 */ /* 0x000ee200000e00ff */
[----:B0-----:R-:W-:Y:S02]  /*0420*/  SEL R11, R11, RZ, P0 ;  /* 0x000000ff0b0b7207 */ /* 0x001fe40000000000 */
[----:B------:R-:W-:Y:S01]  /*0430*/  LOP3.LUT R9, R9, R8, RZ, 0xc0, !PT ;  /* 0x0000000809097212 */ /* 0x000fe200078ec0ff */
[----:B------:R-:W-:Y:S01]  /*0440*/  SHFL.UP PT, R14, R15, 0x8, RZ ;  /* 0x050000000f0e7989 */ /* 0x000fe200000e00ff */
[----:B-----5:R-:W-:Y:S02]  /*0450*/  SEL R13, R13, RZ, P0 ;  /* 0x000000ff0d0d7207 */ /* 0x020fe40000000000 */
[----:B------:R-:W-:Y:S01]  /*0460*/  LOP3.LUT R11, R11, R10, RZ, 0x3c, !PT ;  /* 0x0000000a0b0b7212 */ /* 0x000fe200078e3cff */
[----:B------:R-:W0:Y:S01]  /*0470*/  SHFL.UP PT, R8, R9, 0x8, RZ ;  /* 0x0500000009087989 */ /* 0x000e2200000e00ff */
[----:B-1----:R-:W-:-:S02]  /*0480*/  @P0 VIMNMX.U32 R2, PT, PT, R2, R7, !PT ;  /* 0x0000000702020248 */ /* 0x002fc40007fe0000 */
[----:B------:R-:W-:Y:S01]  /*0490*/  LOP3.LUT R13, R13, R12, RZ, 0xfc, !PT ;  /* 0x0000000c0d0d7212 */ /* 0x000fe200078efcff */
[----:B------:R-:W1:Y:S01]  /*04a0*/  SHFL.UP PT, R10, R11, 0x8, RZ ;  /* 0x050000000b0a7989 */ /* 0x000e6200000e00ff */
[----:B------:R-:W-:-:S03]  /*04b0*/  ISETP.GE.U32.AND P0, PT, R0, 0x8, PT ;  /* 0x000000080000780c */ /* 0x000fc60003f06070 */
[----:B------:R-:W4:Y:S01]  /*04c0*/  SHFL.UP PT, R7, R2, 0x8, RZ ;  /* 0x0500000002077989 */ /* 0x000f2200000e00ff */
[----:B--2---:R-:W-:-:S03]  /*04d0*/  SEL R5, R5, RZ, P0 ;  /* 0x000000ff05057207 */ /* 0x004fc60000000000 */
[----:B------:R-:W2:Y:S06]  /*04e0*/  SHFL.UP PT, R12, R13, 0x8, RZ ;  /* 0x050000000d0c7989 */ /* 0x000eac00000e00ff */
[----:B---3--:R-:W-:Y:S02]  /*04f0*/  @P0 VIMNMX.U32 R3, PT, PT, R3, R6, PT ;  /* 0x0000000603030248 */ /* 0x008fe40003fe0000 */
[----:B0-----:R-:W-:Y:S02]  /*0500*/  SEL R6, R8, 0x1f, P0 ;  /* 0x0000001f08067807 */ /* 0x001fe40000000000 */
[----:B-1----:R-:W-:-:S02]  /*0510*/  SEL R8, R10, RZ, P0 ;  /* 0x000000ff0a087207 */ /* 0x002fc40000000000 */
[----:B------:R-:W-:Y:S01]  /*0520*/  LOP3.LUT R6, R6, R9, RZ, 0xc0, !PT ;  /* 0x0000000906067212 */ /* 0x000fe200078ec0ff */
[----:B------:R0:W1:Y:S01]  /*0530*/  SHFL.UP PT, R10, R3, 0x10, RZ ;  /* 0x06000000030a7989 */ /* 0x00006200000e00ff */
[----:B----4-:R-:W-:Y:S01]  /*0540*/  @P0 VIMNMX.U32 R2, PT, PT, R2, R7, !PT ;  /* 0x0000000702020248 */ /* 0x010fe20007fe0000 */
[----:B------:R-:W-:Y:S01]  /*0550*/  IMAD.IADD R7, R4, 0x1, R5 ;  /* 0x0000000104077824 */ /* 0x000fe200078e0205 */
[----:B------:R-:W-:Y:S02]  /*0560*/  SEL R4, R14, RZ, P0 ;  /* 0x000000ff0e047207 */ /* 0x000fe40000000000 */
[----:B--2---:R-:W-:Y:S02]  /*0570*/  SEL R12, R12, RZ, P0 ;  /* 0x000000ff0c0c7207 */ /* 0x004fe40000000000 */
[----:B------:R-:W-:Y:S01]  /*0580*/  ISETP.NE.AND P0, PT, R0, 0x1f, PT ;  /* 0x0000001f0000780c */ /* 0x000fe20003f05270 */
[----:B------:R-:W-:Y:S01]  /*0590*/  IMAD.IADD R16, R15, 0x1, R4 ;  /* 0x000000010f107824 */ /* 0x000fe200078e0204 */
[----:B------:R-:W-:Y:S01]  /*05a0*/  LOP3.LUT R8, R8, R11, RZ, 0x3c, !PT ;  /* 0x0000000b08087212 */ /* 0x000fe200078e3cff */
[----:B------:R0:W2:Y:S01]  /*05b0*/  SHFL.UP PT, R9, R7, 0x10, RZ ;  /* 0x0600000007097989 */ /* 0x0000a200000e00ff */
[----:B------:R-:W-:-:S03]  /*05c0*/  LOP3.LUT R14, R12, R13, RZ, 0xfc, !PT ;  /* 0x0000000d0c0e7212 */ /* 0x000fc600078efcff */
[----:B------:R0:W3:Y:S04]  /*05d0*/  SHFL.UP PT, R11, R2, 0x10, RZ ;  /* 0x06000000020b7989 */ /* 0x0000e800000e00ff */
[----:B------:R0:W4:Y:S04]  /*05e0*/  SHFL.UP PT, R12, R6, 0x10, RZ ;  /* 0x06000000060c7989 */ /* 0x00012800000e00ff */
[----:B------:R0:W5:Y:S04]  /*05f0*/  SHFL.UP PT, R13, R8, 0x10, RZ ;  /* 0x06000000080d7989 */ /* 0x00016800000e00ff */
[----:B------:R0:W0:Y:S04]  /*0600*/  SHFL.UP PT, R15, R14, 0x10, RZ ;  /* 0x060000000e0f7989 */ /* 0x00002800000e00ff */
[----:B------:R0:W0:Y:S01]  /*0610*/  SHFL.UP PT, R17, R16, 0x10, RZ ;  /* 0x0600000010117989 */ /* 0x00002200000e00ff */
[----:B-1----:R-:W-:Y:S05]  /*0620*/  @P0 EXIT ;  /* 0x000000000000094d */ /* 0x002fea0003800000 */
[----:B------:R-:W1:Y:S01]  /*0630*/  LDC.64 R4, c[0x0][0x380] ;  /* 0x0000e000ff047b82 */ /* 0x000e620000000a00 */
[----:B------:R-:W1:Y:S01]  /*0640*/  LDCU.64 UR4, c[0x0][0x358] ;  /* 0x00006b00ff0477ac */ /* 0x000e620008000a00 */
[----:B------:R-:W-:Y:S02]  /*0650*/  ISETP.GE.U32.AND P0, PT, R0, 0x10, PT ;  /* 0x000000100000780c */ /* 0x000fe40003f06070 */
[----:B0-----:R-:W-:Y:S02]  /*0660*/  VIMNMX.U32 R3, PT, PT, R3, R10, PT ;  /* 0x0000000a03037248 */ /* 0x001fe40003fe0000 */
[----:B--2---:R-:W-:Y:S02]  /*0670*/  SEL R0, R9, RZ, P0 ;  /* 0x000000ff09007207 */ /* 0x004fe40000000000 */
[----:B------:R-:W-:Y:S02]  /*0680*/  SEL R17, R17, RZ, P0 ;  /* 0x000000ff11117207 */ /* 0x000fe40000000000 */
[----:B----4-:R-:W-:Y:S01]  /*0690*/  SEL R9, R12, 0x1f, P0 ;  /* 0x0000001f0c097807 */ /* 0x010fe20000000000 */
[----:B------:R-:W-:Y:S01]  /*06a0*/  IMAD.IADD R7, R7, 0x1, R0 ;  /* 0x0000000107077824 */ /* 0x000fe200078e0200 */
[----:B-----5:R-:W-:Y:S01]  /*06b0*/  SEL R13, R13, RZ, P0 ;  /* 0x000000ff0d0d7207 */ /* 0x020fe20000000000 */
[----:B------:R-:W-:Y:S01]  /*06c0*/  IMAD.IADD R17, R16, 0x1, R17 ;  /* 0x0000000110117824 */ /* 0x000fe200078e0211 */
[----:B------:R-:W-:-:S02]  /*06d0*/  SEL R15, R15, RZ, P0 ;  /* 0x000000ff0f0f7207 */ /* 0x000fc40000000000 */
[----:B---3--:R-:W-:Y:S02]  /*06e0*/  VIMNMX.U32 R11, PT, PT, R2, R11, !PT ;  /* 0x0000000b020b7248 */ /* 0x008fe40007fe0000 */
[----:B------:R-:W-:Y:S02]  /*06f0*/  LOP3.LUT R9, R9, R6, RZ, 0xc0, !PT ;  /* 0x0000000609097212 */ /* 0x000fe400078ec0ff */
[----:B------:R-:W-:Y:S02]  /*0700*/  LOP3.LUT R13, R13, R8, RZ, 0x3c, !PT ;  /* 0x000000080d0d7212 */ /* 0x000fe400078e3cff */
[----:B------:R-:W-:Y:S01]  /*0710*/  LOP3.LUT R15, R15, R14, RZ, 0xfc, !PT ;  /* 0x0000000e0f0f7212 */ /* 0x000fe200078efcff */
[----:B-1----:R-:W-:Y:S04]  /*0720*/  STG.E desc[UR4][R4.64], R7 ;  /* 0x0000000704007986 */ /* 0x002fe8000c101904 */
[----:B------:R-:W-:Y:S04]  /*0730*/  STG.E desc[UR4][R4.64+0x4], R3 ;  /* 0x0000040304007986 */ /* 0x000fe8000c101904 */
[----:B------:R-:W-:Y:S04]  /*0740*/  STG.E desc[UR4][R4.64+0x8], R11 ;  /* 0x0000080b04007986 */ /* 0x000fe8000c101904 */
[----:B------:R-:W-:Y:S04]  /*0750*/  STG.E desc[UR4][R4.64+0xc], R9 ;  /* 0x00000c0904007986 */ /* 0x000fe8000c101904 */
[----:B------:R-:W-:Y:S04]  /*0760*/  STG.E desc[UR4][R4.64+0x10], R13 ;  /* 0x0000100d04007986 */ /* 0x000fe8000c101904 */
[----:B------:R-:W-:Y:S04]  /*0770*/  STG.E desc[UR4][R4.64+0x14], R15 ;  /* 0x0000140f04007986 */ /* 0x000fe8000c101904 */
[----:B------:R-:W-:Y:S01]  /*0780*/  STG.E desc[UR4][R4.64+0x18], R17 ;  /* 0x0000181104007986 */ /* 0x000fe2000c101904 */
[----:B------:R-:W-:Y:S05]  /*0790*/  EXIT ;  /* 0x000000000000794d */ /* 0x000fea0003800000 */
.L_x_2:
        /* <DEDUP_REMOVED lines=14> */
.L_x_6:


//--------------------- .text._Z13testExclusivePj --------------------------
	.section	.text._Z13testExclusivePj,"ax",@progbits
	.align	128
        .global         _Z13testExclusivePj
        .type           _Z13testExclusivePj,@function
        .size           _Z13testExclusivePj,(.L_x_7 - _Z13testExclusivePj)
        .other          _Z13testExclusivePj,@"STO_CUDA_ENTRY STV_DEFAULT"
_Z13testExclusivePj:
.text._Z13testExclusivePj:
        /* <DEDUP_REMOVED lines=8> */
[----:B------:R-:W-:-:S04]  /*0080*/  LOP3.LUT P0, R0, R0, 0x1f, RZ, 0xc0, !PT ;  /* 0x0000001f00007812 */ /* 0x000fc8000780c0ff */
[----:B------:R-:W-:Y:S01]  /*0090*/  ISETP.GE.U32.AND P1, PT, R0, 0x2, PT ;  /* 0x000000020000780c */ /* 0x000fe20003f26070 */
[----:B------:R-:W0:Y:S04]  /*00a0*/  SHFL.UP PT, R2, R0, 0x1, RZ ;  /* 0x0420000000027989 */ /* 0x000e2800000e00ff */
[----:B------:R-:W1:Y:S04]  /*00b0*/  SHFL.UP PT, R6, R0, 0x1, RZ ;  /* 0x0420000000067989 */ /* 0x000e6800000e00ff */
[----:B------:R-:W2:Y:S04]  /*00c0*/  SHFL.UP PT, R8, R0, 0x1, RZ ;  /* 0x0420000000087989 */ /* 0x000ea800000e00ff */
[----:B------:R-:W3:Y:S04]  /*00d0*/  SHFL.UP PT, R3, R0, 0x1, RZ ;  /* 0x0420000000037989 */ /* 0x000ee800000e00ff */
[----:B------:R-:W4:Y:S04]  /*00e0*/  SHFL.UP PT, R5, R0, 0x1, RZ ;  /* 0x0420000000057989 */ /* 0x000f2800000e00ff */
[----:B------:R-:W5:Y:S01]  /*00f0*/  SHFL.UP PT, R4, R0, 0x1, RZ ;  /* 0x0420000000047989 */ /* 0x000f6200000e00ff */
[----:B0-----:R-:W-:-:S03]  /*0100*/  SEL R7, R2, 0x1f, P0 ;  /* 0x0000001f02077807 */ /* 0x001fc60000000000 */
[----:B------:R-:W0:Y:S01]  /*0110*/  SHFL.UP PT, R14, R0, 0x1, RZ ;  /* 0x04200000000e7989 */ /* 0x000e2200000e00ff */
[----:B-1----:R-:W-:Y:S02]  /*0120*/  SEL R9, R6, RZ, P0 ;  /* 0x000000ff06097207 */ /* 0x002fe40000000000 */
[----:B--2---:R-:W-:Y:S02]  /*0130*/  SEL R11, R8, RZ, P0 ;  /* 0x000000ff080b7207 */ /* 0x004fe40000000000 */
[-C--:B------:R-:W-:Y:S02]  /*0140*/  LOP3.LUT R8, R7, R0.reuse, RZ, 0xc0, !PT ;  /* 0x0000000007087212 */ /* 0x080fe400078ec0ff */
[-C--:B------:R-:W-:Y:S02]  /*0150*/  LOP3.LUT R10, R9, R0.reuse, RZ, 0x3c, !PT ;  /* 0x00000000090a7212 */ /* 0x080fe400078e3cff */
[----:B------:R-:W-:Y:S01]  /*0160*/  LOP3.LUT R12, R11, R0, RZ, 0xfc, !PT ;  /* 0x000000000b0c7212 */ /* 0x000fe200078efcff */
[----:B------:R-:W1:Y:S01]  /*0170*/  SHFL.UP PT, R9, R8, 0x2, RZ ;  /* 0x0440000008097989 */ /* 0x000e6200000e00ff */
[----:B---3--:R-:W-:-:S02]  /*0180*/  VIMNMX.U32 R3, PT, PT, R0, R3, PT ;  /* 0x0000000300037248 */ /* 0x008fc40003fe0000 */
[----:B----4-:R-:W-:Y:S01]  /*0190*/  VIMNMX.U32 R5, PT, PT, R0, R5, !PT ;  /* 0x0000000500057248 */ /* 0x010fe20007fe0000 */
[----:B------:R-:W2:Y:S01]  /*01a0*/  SHFL.UP PT, R11, R10, 0x2, RZ ;  /* 0x044000000a0b7989 */ /* 0x000ea200000e00ff */
[----:B------:R-:W-:Y:S02]  /*01b0*/  SEL R2, R3, RZ, P0 ;  /* 0x000000ff03027207 */ /* 0x000fe40000000000 */
[----:B------:R-:W-:Y:S01]  /*01c0*/  SEL R3, R5, RZ, P0 ;  /* 0x000000ff05037207 */ /* 0x000fe20000000000 */
[----:B------:R-:W3:Y:S01]  /*01d0*/  SHFL.UP PT, R13, R12, 0x2, RZ ;  /* 0x044000000c0d7989 */ /* 0x000ee200000e00ff */
[----:B-----5:R-:W-:Y:S02]  /*01e0*/  SEL R5, R4, RZ, P0 ;  /* 0x000000ff04057207 */ /* 0x020fe40000000000 */
[----:B0-----:R-:W-:Y:S01]  /*01f0*/  SEL R15, R14, RZ, P0 ;  /* 0x000000ff0e0f7207 */ /* 0x001fe20000000000 */
[----:B------:R-:W0:Y:S01]  /*0200*/  SHFL.UP PT, R7, R2, 0x2, RZ ;  /* 0x0440000002077989 */ /* 0x000e2200000e00ff */
[C---:B------:R-:W-:Y:S01]  /*0210*/  ISETP.GE.U32.AND P0, PT, R0.reuse, 0x4, PT ;  /* 0x000000040000780c */ /* 0x040fe20003f06070 */
[----:B------:R-:W-:-:S02]  /*0220*/  IMAD.IADD R5, R0, 0x1, R5 ;  /* 0x0000000100057824 */ /* 0x000fc400078e0205 */
[----:B------:R-:W4:Y:S01]  /*0230*/  SHFL.UP PT, R6, R3, 0x2, RZ ;  /* 0x0440000003067989 */ /* 0x000f2200000e00ff */
[----:B------:R-:W-:-:S03]  /*0240*/  IMAD.IADD R15, R0, 0x1, R15 ;  /* 0x00000001000f7824 */ /* 0x000fc600078e020f */
[----:B------:R-:W5:Y:S01]  /*0250*/  SHFL.UP PT, R4, R5, 0x2, RZ ;  /* 0x0440000005047989 */ /* 0x000f6200000e00ff */
[----:B-1----:R-:W-:-:S03]  /*0260*/  SEL R9, R9, 0x1f, P1 ;  /* 0x0000001f09097807 */ /* 0x002fc60000800000 */
[----:B------:R-:W1:Y:S01]  /*0270*/  SHFL.UP PT, R16, R15, 0x2, RZ ;  /* 0x044000000f107989 */ /* 0x000e6200000e00ff */
[----:B--2---:R-:W-:Y:S02]  /*0280*/  SEL R11, R11, RZ, P1 ;  /* 0x000000ff0b0b7207 */ /* 0x004fe40000800000 */
[----:B------:R-:W-:Y:S02]  /*0290*/  LOP3.LUT R9, R9, R8, RZ, 0xc0, !PT ;  /* 0x0000000809097212 */ /* 0x000fe400078ec0ff */
[----:B---3--:R-:W-:Y:S02]  /*02a0*/  SEL R13, R13, RZ, P1 ;  /* 0x000000ff0d0d7207 */ /* 0x008fe40000800000 */
[----:B------:R-:W-:Y:S02]  /*02b0*/  LOP3.LUT R11, R11, R10, RZ, 0x3c, !PT ;  /* 0x0000000a0b0b7212 */ /* 0x000fe400078e3cff */
[----:B------:R-:W-:Y:S01]  /*02c0*/  LOP3.LUT R13, R13, R12, RZ, 0xfc, !PT ;  /* 0x0000000c0d0d7212 */ /* 0x000fe200078efcff */
[----:B------:R-:W2:Y:S01]  /*02d0*/  SHFL.UP PT, R10, R9, 0x4, RZ ;  /* 0x04800000090a7989 */ /* 0x000ea200000e00ff */
[----:B0-----:R-:W-:-:S02]  /*02e0*/  @P1 VIMNMX.U32 R2, PT, PT, R2, R7, PT ;  /* 0x0000000702021248 */ /* 0x001fc40003fe0000 */
[----:B----4-:R-:W-:Y:S01]  /*02f0*/  @P1 VIMNMX.U32 R3, PT, PT, R3, R6, !PT ;  /* 0x0000000603031248 */ /* 0x010fe20007fe0000 */
[----:B------:R-:W0:Y:S01]  /*0300*/  SHFL.UP PT, R12, R11, 0x4, RZ ;  /* 0x048000000b0c7989 */ /* 0x000e2200000e00ff */
[----:B-----5:R-:W-:-:S03]  /*0310*/  SEL R4, R4, RZ, P1 ;  /* 0x000000ff04047207 */ /* 0x020fc60000800000 */
[----:B------:R-:W3:Y:S04]  /*0320*/  SHFL.UP PT, R14, R13, 0x4, RZ ;  /* 0x048000000d0e7989 */ /* 0x000ee800000e00ff */
[----:B------:R-:W4:Y:S01]  /*0330*/  SHFL.UP PT, R7, R2, 0x4, RZ ;  /* 0x0480000002077989 */ /* 0x000f2200000e00ff */
[----:B-1----:R-:W-:Y:S01]  /*0340*/  SEL R16, R16, RZ, P1 ;  /* 0x000000ff10107207 */ /* 0x002fe20000800000 */
[----:B------:R-:W-:Y:S01]  /*0350*/  IMAD.IADD R5, R5, 0x1, R4 ;  /* 0x0000000105057824 */ /* 0x000fe200078e0204 */
[----:B------:R-:W-:Y:S01]  /*0360*/  ISETP.GE.U32.AND P1, PT, R0, 0x8, PT ;  /* 0x000000080000780c */ /* 0x000fe20003f26070 */
[----:B------:R-:W1:Y:S02]  /*0370*/  SHFL.UP PT, R8, R3, 0x4, RZ ;  /* 0x0480000003087989 */ /* 0x000e6400000e00ff */
[----:B------:R-:W-:-:S02]  /*0380*/  IMAD.IADD R4, R15, 0x1, R16 ;  /* 0x000000010f047824 */ /* 0x000fc400078e0210 */
[----:B------:R-:W5:Y:S01]  /*0390*/  SHFL.UP PT, R6, R5, 0x4, RZ ;  /* 0x0480000005067989 */ /* 0x000f6200000e00ff */
[----:B--2---:R-:W-:-:S03]  /*03a0*/  SEL R10, R10, 0x1f, P0 ;  /* 0x0000001f0a0a7807 */ /* 0x004fc60000000000 */
[----:B------:R-:W2:Y:S01]  /*03b0*/  SHFL.UP PT, R15, R4, 0x4, RZ ;  /* 0x04800000040f7989 */ /* 0x000ea200000e00ff */
[----:B0-----:R-:W-:Y:S02]  /*03c0*/  SEL R12, R12, RZ, P0 ;  /* 0x000000ff0c0c7207 */ /* 0x001fe40000000000 */
[----:B------:R-:W-:Y:S02]  /*03d0*/  LOP3.LUT R10, R10, R9, RZ, 0xc0, !PT ;  /* 0x000000090a0a7212 */ /* 0x000fe400078ec0ff */
[----:B---3--:R-:W-:Y:S02]  /*03e0*/  SEL R14, R14, RZ, P0 ;  /* 0x000000ff0e0e7207 */ /* 0x008fe40000000000 */
[----:B------:R-:W-:Y:S01]  /*03f0*/  LOP3.LUT R12, R12, R11, RZ, 0x3c, !PT ;  /* 0x0000000b0c0c7212 */ /* 0x000fe200078e3cff */
[----:B------:R-:W0:Y:S01]  /*0400*/  SHFL.UP PT, R9, R10, 0x8, RZ ;  /* 0x050000000a097989 */ /* 0x000e2200000e00ff */
[----:B------:R-:W-:Y:S02]  /*0410*/  LOP3.LUT R14, R14, R13, RZ, 0xfc, !PT ;  /* 0x0000000d0e0e7212 */ /* 0x000fe400078efcff */
[----:B----4-:R-:W-:Y:S01]  /*0420*/  @P0 VIMNMX.U32 R2, PT, PT, R2, R7, PT ;  /* 0x0000000702020248 */ /* 0x010fe20003fe0000 */
[----:B------:R-:W3:Y:S01]  /*0430*/  SHFL.UP PT, R11, R12, 0x8, RZ ;  /* 0x050000000c0b7989 */ /* 0x000ee200000e00ff */
[----:B-1----:R-:W-:-:S03]  /*0440*/  @P0 VIMNMX.U32 R3, PT, PT, R3, R8, !PT ;  /* 0x0000000803030248 */ /* 0x002fc60007fe0000 */
[----:B------:R-:W1:Y:S01]  /*0450*/  SHFL.UP PT, R13, R14, 0x8, RZ ;  /* 0x050000000e0d7989 */ /* 0x000e6200000e00ff */
[----:B-----5:R-:W-:-:S03]  /*0460*/  SEL R6, R6, RZ, P0 ;  /* 0x000000ff06067207 */ /* 0x020fc60000000000 */
[----:B------:R-:W4:Y:S01]  /*0470*/  SHFL.UP PT, R7, R2, 0x8, RZ ;  /* 0x0500000002077989 */ /* 0x000f2200000e00ff */
[----:B--2---:R-:W-:Y:S01]  /*0480*/  SEL R15, R15, RZ, P0 ;  /* 0x000000ff0f0f7207 */ /* 0x004fe20000000000 */
[----:B------:R-:W-:Y:S02]  /*0490*/  IMAD.IADD R5, R5, 0x1, R6 ;  /* 0x0000000105057824 */ /* 0x000fe400078e0206 */
[----:B------:R-:W2:Y:S01]  /*04a0*/  SHFL.UP PT, R8, R3, 0x8, RZ ;  /* 0x0500000003087989 */ /* 0x000ea200000e00ff */
[----:B------:R-:W-:Y:S01]  /*04b0*/  ISETP.GE.U32.AND P0, PT, R0, 0x10, PT ;  /* 0x000000100000780c */ /* 0x000fe20003f06070 */
[----:B------:R-:W-:Y:S02]  /*04c0*/  IMAD.IADD R15, R4, 0x1, R15 ;  /* 0x00000001040f7824 */ /* 0x000fe400078e020f */
[----:B------:R-:W5:Y:S01]  /*04d0*/  SHFL.UP PT, R4, R5, 0x8, RZ ;  /* 0x0500000005047989 */ /* 0x000f6200000e00ff */
[----:B0-----:R-:W-:Y:S02]  /*04e0*/  SEL R9, R9, 0x1f, P1 ;  /* 0x0000001f09097807 */ /* 0x001fe40000800000 */
[----:B---3--:R-:W-:-:S02]  /*04f0*/  SEL R11, R11, RZ, P1 ;  /* 0x000000ff0b0b7207 */ /* 0x008fc40000800000 */
[----:B------:R-:W-:Y:S02]  /*0500*/  LOP3.LUT R9, R9, R10, RZ, 0xc0, !PT ;  /* 0x0000000a09097212 */ /* 0x000fe400078ec0ff */
[----:B-1----:R-:W-:Y:S02]  /*0510*/  SEL R13, R13, RZ, P1 ;  /* 0x000000ff0d0d7207 */ /* 0x002fe40000800000 */
[----:B------:R-:W-:Y:S02]  /*0520*/  LOP3.LUT R11, R11, R12, RZ, 0x3c, !PT ;  /* 0x0000000c0b0b7212 */ /* 0x000fe400078e3cff */
[----:B------:R-:W-:Y:S02]  /*0530*/  LOP3.LUT R13, R13, R14, RZ, 0xfc, !PT ;  /* 0x0000000e0d0d7212 */ /* 0x000fe400078efcff */
[----:B------:R-:W0:Y:S01]  /*0540*/  SHFL.UP PT, R14, R15, 0x8, RZ ;  /* 0x050000000f0e7989 */ /* 0x000e2200000e00ff */
[----:B----4-:R-:W-:Y:S02]  /*0550*/  @P1 VIMNMX.U32 R2, PT, PT, R2, R7, PT ;  /* 0x0000000702021248 */ /* 0x010fe40003fe0000 */
[----:B--2---:R-:W-:Y:S01]  /*0560*/  @P1 VIMNMX.U32 R3, PT, PT, R3, R8, !PT ;  /* 0x0000000803031248 */ /* 0x004fe20007fe0000 */
[----:B------:R-:W1:Y:S01]  /*0570*/  SHFL.UP PT, R10, R11, 0x10, RZ ;  /* 0x060000000b0a7989 */ /* 0x000e6200000e00ff */
[----:B-----5:R-:W-:-:S03]  /*0580*/  SEL R4, R4, RZ, P1 ;  /* 0x000000ff04047207 */ /* 0x020fc60000800000 */
[----:B------:R-:W2:Y:S04]  /*0590*/  SHFL.UP PT, R8, R9, 0x10, RZ ;  /* 0x0600000009087989 */ /* 0x000ea800000e00ff */
[----:B------:R-:W3:Y:S01]  /*05a0*/  SHFL.UP PT, R12, R13, 0x10, RZ ;  /* 0x060000000d0c7989 */ /* 0x000ee200000e00ff */
[----:B------:R-:W-:-:S03]  /*05b0*/  IMAD.IADD R5, R5, 0x1, R4 ;  /* 0x0000000105057824 */ /* 0x000fc600078e0204 */
[----:B------:R-:W4:Y:S04]  /*05c0*/  SHFL.UP PT, R7, R2, 0x10, RZ ;  /* 0x0600000002077989 */ /* 0x000f2800000e00ff */
[----:B------:R-:W5:Y:S01]  /*05d0*/  SHFL.UP PT, R6, R3, 0x10, RZ ;  /* 0x0600000003067989 */ /* 0x000f6200000e00ff */
[----:B0-----:R-:W-:-:S03]  /*05e0*/  SEL R14, R14, RZ, P1 ;  /* 0x000000ff0e0e7207 */ /* 0x001fc60000800000 */
[----:B------:R0:W0:Y:S01]  /*05f0*/  SHFL.UP PT, R4, R5, 0x10, RZ ;  /* 0x0600000005047989 */ /* 0x00002200000e00ff */
[----:B------:R-:W-:Y:S02]  /*0600*/  ISETP.NE.AND P1, PT, R0, 0x1f, PT ;  /* 0x0000001f0000780c */ /* 0x000fe40003f25270 */
[----:B-1----:R-:W-:Y:S01]  /*0610*/  SEL R10, R10, RZ, P0 ;  /* 0x000000ff0a0a7207 */ /* 0x002fe20000000000 */
[----:B------:R-:W-:Y:S01]  /*0620*/  IMAD.IADD R17, R15, 0x1, R14 ;  /* 0x000000010f117824 */ /* 0x000fe200078e020e */
[----:B--2---:R-:W-:Y:S02]  /*0630*/  SEL R8, R8, 0x1f, P0 ;  /* 0x0000001f08087807 */ /* 0x004fe40000000000 */
[----:B------:R-:W-:Y:S02]  /*0640*/  LOP3.LUT R10, R10, R11, RZ, 0x3c, !PT ;  /* 0x0000000b0a0a7212 */ /* 0x000fe400078e3cff */
[----:B---3--:R-:W-:Y:S02]  /*0650*/  SEL R12, R12, RZ, P0 ;  /* 0x000000ff0c0c7207 */ /* 0x008fe40000000000 */
[----:B------:R-:W-:-:S02]  /*0660*/  LOP3.LUT R8, R8, R9, RZ, 0xc0, !PT ;  /* 0x0000000908087212 */ /* 0x000fc400078ec0ff */
[----:B----4-:R-:W-:Y:S02]  /*0670*/  @P0 VIMNMX.U32 R2, PT, PT, R2, R7, PT ;  /* 0x0000000702020248 */ /* 0x010fe40003fe0000 */
[----:B------:R-:W-:Y:S01]  /*0680*/  LOP3.LUT R12, R12, R13, RZ, 0xfc, !PT ;  /* 0x0000000d0c0c7212 */ /* 0x000fe200078efcff */
[----:B------:R1:W2:Y:S01]  /*0690*/  SHFL.UP PT, R11, R8, 0x1, RZ ;  /* 0x04200000080b7989 */ /* 0x0002a200000e00ff */
[----:B-----5:R-:W-:-:S03]  /*06a0*/  @P0 VIMNMX.U32 R3, PT, PT, R3, R6, !PT ;  /* 0x0000000603030248 */ /* 0x020fc60007fe0000 */
[----:B------:R1:W3:Y:S04]  /*06b0*/  SHFL.UP PT, R7, R2, 0x1, RZ ;  /* 0x0420000002077989 */ /* 0x0002e800000e00ff */
[----:B------:R1:W4:Y:S04]  /*06c0*/  SHFL.UP PT, R9, R3, 0x1, RZ ;  /* 0x0420000003097989 */ /* 0x00032800000e00ff */
[----:B------:R1:W5:Y:S04]  /*06d0*/  SHFL.UP PT, R6, R17, 0x10, RZ ;  /* 0x0600000011067989 */ /* 0x00036800000e00ff */
[----:B------:R1:W0:Y:S04]  /*06e0*/  SHFL.UP PT, R13, R10, 0x1, RZ ;  /* 0x042000000a0d7989 */ /* 0x00022800000e00ff */
[----:B------:R1:W0:Y:S01]  /*06f0*/  SHFL.UP PT, R15, R12, 0x1, RZ ;  /* 0x042000000c0f7989 */ /* 0x00022200000e00ff */
[----:B------:R-:W-:Y:S05]  /*0700*/  @P1 EXIT ;  /* 0x000000000000194d */ /* 0x000fea0003800000 */
[----:B-1----:R-:W1:Y:S01]  /*0710*/  LDC.64 R2, c[0x0][0x380] ;  /* 0x0000e000ff027b82 */ /* 0x002e620000000a00 */
[----:B------:R-:W1:Y:S01]  /*0720*/  LDCU.64 UR4, c[0x0][0x358] ;  /* 0x00006b00ff0477ac */ /* 0x000e620008000a00 */
[----:B0-----:R-:W-:Y:S02]  /*0730*/  SEL R4, R4, RZ, P0 ;  /* 0x000000ff04047207 */ /* 0x001fe40000000000 */
[----:B-----5:R-:W-:Y:S02]  /*0740*/  SEL R6, R6, RZ, P0 ;  /* 0x000000ff06067207 */ /* 0x020fe40000000000 */
[C---:B------:R-:W-:Y:S02]  /*0750*/  IADD3 R5, PT, PT, -R0.reuse, R4, R5 ;  /* 0x0000000400057210 */ /* 0x040fe40007ffe105 */
[----:B------:R-:W-:-:S03]  /*0760*/  IADD3 R17, PT, PT, -R0, R6, R17 ;  /* 0x0000000600117210 */ /* 0x000fc60007ffe111 */
[----:B-1----:R-:W-:Y:S04]  /*0770*/  STG.E desc[UR4][R2.64], R5 ;  /* 0x0000000502007986 */ /* 0x002fe8000c101904 */
[----:B---3--:R-:W-:Y:S04]  /*0780*/  STG.E desc[UR4][R2.64+0x4], R7 ;  /* 0x0000040702007986 */ /* 0x008fe8000c101904 */
[----:B----4-:R-:W-:Y:S04]  /*0790*/  STG.E desc[UR4][R2.64+0x8], R9 ;  /* 0x0000080902007986 */ /* 0x010fe8000c101904 */
[----:B--2---:R-:W-:Y:S04]  /*07a0*/  STG.E desc[UR4][R2.64+0xc], R11 ;  /* 0x00000c0b02007986 */ /* 0x004fe8000c101904 */
[----:B------:R-:W-:Y:S04]  /*07b0*/  STG.E desc[UR4][R2.64+0x10], R13 ;  /* 0x0000100d02007986 */ /* 0x000fe8000c101904 */
[----:B------:R-:W-:Y:S04]  /*07c0*/  STG.E desc[UR4][R2.64+0x14], R15 ;  /* 0x0000140f02007986 */ /* 0x000fe8000c101904 */
[----:B------:R-:W-:Y:S01]  /*07d0*/  STG.E desc[UR4][R2.64+0x18], R17 ;  /* 0x0000181102007986 */ /* 0x000fe2000c101904 */
[----:B------:R-:W-:Y:S05]  /*07e0*/  EXIT ;  /* 0x000000000000794d */ /* 0x000fea0003800000 */
.L_x_3:
        /* <DEDUP_REMOVED lines=9> */
.L_x_7:


//--------------------- .text._Z22test_thread_num_kernelPi --------------------------
	.section	.text._Z22test_thread_num_kernelPi,"ax",@progbits
	.align	128
        .global         _Z22test_thread_num_kernelPi
        .type           _Z22test_thread_num_kernelPi,@function
        .size           _Z22test_thread_num_kernelPi,(.L_x_8 - _Z22test_thread_num_kernelPi)
        .other          _Z22test_thread_num_kernelPi,@"STO_CUDA_ENTRY STV_DEFAULT"
_Z22test_thread_num_kernelPi:
.text._Z22test_thread_num_kernelPi:
[----:B------:R-:W-:Y:S01]  /*0000*/  LDC R1, c[0x0][0x37c] ;  /* 0x0000df00ff017b82 */ /* 0x000fe20000000800 */
[----:B------:R-:W0:Y:S02]  /*0010*/  S2R R0, SR_TID.X ;  /* 0x0000000000007919 */ /* 0x000e240000002100 */
[----:B0-----:R-:W-:-:S13]  /*0020*/  ISETP.NE.AND P0, PT, R0, 0x1, PT ;  /* 0x000000010000780c */ /* 0x001fda0003f05270 */
[----:B------:R-:W-:Y:S05]  /*0030*/  @P0 EXIT ;  /* 0x000000000000094d */ /* 0x000fea0003800000 */
[----:B------:R-:W0:Y:S01]  /*0040*/  LDCU UR4, c[0x0][0x360] ;  /* 0x00006c00ff0477ac */ /* 0x000e220008000800 */
[----:B------:R-:W1:Y:S01]  /*0050*/  LDC.64 R2, c[0x0][0x380] ;  /* 0x0000e000ff027b82 */ /* 0x000e620000000a00 */
[----:B------:R-:W-:Y:S01]  /*0060*/  HFMA2 R7, -RZ, RZ, 0, 1.9073486328125e-06 ;  /* 0x00000020ff077431 */ /* 0x000fe200000001ff */
[----:B------:R-:W-:Y:S01]  /*0070*/  MOV R9, 0x10 ;  /* 0x0000001000097802 */ /* 0x000fe20000000f00 */
[----:B------:R-:W0:Y:S01]  /*0080*/  LDCU UR5, c[0x0][0x364] ;  /* 0x00006c80ff0577ac */ /* 0x000e220008000800 */
[----:B------:R-:W-:Y:S02]  /*0090*/  HFMA2 R13, -RZ, RZ, 0, 2.384185791015625e-07 ;  /* 0x00000004ff0d7431 */ /* 0x000fe400000001ff */
[----:B------:R-:W-:Y:S01]  /*00a0*/  IMAD.MOV.U32 R11, RZ, RZ, 0x8 ;  /* 0x00000008ff0b7424 */ /* 0x000fe200078e00ff */
[----:B------:R-:W1:Y:S01]  /*00b0*/  LDCU.64 UR6, c[0x0][0x358] ;  /* 0x00006b00ff0677ac */ /* 0x000e620008000a00 */
[----:B------:R-:W2:Y:S01]  /*00c0*/  LDC R5, c[0x0][0x368] ;  /* 0x0000da00ff057b82 */ /* 0x000ea20000000800 */
[----:B------:R-:W-:Y:S01]  /*00d0*/  IMAD.MOV.U32 R15, RZ, RZ, 0x2 ;  /* 0x00000002ff0f7424 */ /* 0x000fe200078e00ff */
[----:B0-----:R-:W-:Y:S01]  /*00e0*/  UIMAD UR4, UR4, UR5, URZ ;  /* 0x00000005040472a4 */ /* 0x001fe2000f8e02ff */
[----:B-1----:R-:W-:Y:S04]  /*00f0*/  STG.E desc[UR6][R2.64], R7 ;  /* 0x0000000702007986 */ /* 0x002fe8000c101906 */
[----:B------:R-:W-:Y:S01]  /*0100*/  STG.E desc[UR6][R2.64+0x4], R9 ;  /* 0x0000040902007986 */ /* 0x000fe2000c101906 */
[----:B--2---:R-:W-:-:S03]  /*0110*/  IMAD R5, R5, UR4, RZ ;  /* 0x0000000405057c24 */ /* 0x004fc6000f8e02ff */
[----:B------:R-:W-:Y:S04]  /*0120*/  STG.E desc[UR6][R2.64+0x8], R11 ;  /* 0x0000080b02007986 */ /* 0x000fe8000c101906 */
[----:B------:R-:W-:Y:S04]  /*0130*/  STG.E desc[UR6][R2.64+0xc], R13 ;  /* 0x00000c0d02007986 */ /* 0x000fe8000c101906 */
[----:B------:R-:W-:Y:S04]  /*0140*/  STG.E desc[UR6][R2.64+0x10], R15 ;  /* 0x0000100f02007986 */ /* 0x000fe8000c101906 */
[----:B------:R-:W-:Y:S01]  /*0150*/  STG.E desc[UR6][R2.64+0x14], R5 ;  /* 0x0000140502007986 */ /* 0x000fe2000c101906 */
[----:B------:R-:W-:Y:S05]  /*0160*/  EXIT ;  /* 0x000000000000794d */ /* 0x000fea0003800000 */
.L_x_4:
        /* <DEDUP_REMOVED lines=9> */
.L_x_8:


//--------------------- .nv.global.init           --------------------------
	.section	.nv.global.init,"aw",@progbits
.nv.global.init:
	.type		$str,@object
	.size		$str,(.L_10 - $str)
$str:
        /*0000*/ 	.byte	0x25, 0x64, 0x0a, 0x00
.L_10:


//--------------------- .nv.shared.reserved.0     --------------------------
	.section	.nv.shared.reserved.0,"aw",@nobits
	.weak		__nv_reservedSMEM_offset_0_alias
	.size		__nv_reservedSMEM_offset_0_alias, 0, 64
	.other		__nv_reservedSMEM_offset_0_alias,@"STO_CUDA_RESERVED_SHARED STV_DEFAULT"
__nv_reservedSMEM_offset_0_alias:
	.zero		0
	.zero		64


//--------------------- .nv.global                --------------------------
	.section	.nv.global,"aw",@nobits
.nv.global:
	.type		_ZN34_INTERNAL_d285a1bc_4_k_cu_a584ee6c4cuda3std6ranges3__45__cpo9iter_moveE,@object
	.size		_ZN34_INTERNAL_d285a1bc_4_k_cu_a584ee6c4cuda3std6ranges3__45__cpo9iter_moveE,(_ZN34_INTERNAL_d285a1bc_4_k_cu_a584ee6c4cuda3std3__436_GLOBAL__N__d285a1bc_4_k_cu_a584ee6c6ignoreE - _ZN34_INTERNAL_d285a1bc_4_k_cu_a584ee6c4cuda3std6ranges3__45__cpo9iter_moveE)
_ZN34_INTERNAL_d285a1bc_4_k_cu_a584ee6c4cuda3std6ranges3__45__cpo9iter_moveE:
	.zero		1
	.type		_ZN34_INTERNAL_d285a1bc_4_k_cu_a584ee6c4cuda3std3__436_GLOBAL__N__d285a1bc_4_k_cu_a584ee6c6ignoreE,@object
	.size		_ZN34_INTERNAL_d285a1bc_4_k_cu_a584ee6c4cuda3std3__436_GLOBAL__N__d285a1bc_4_k_cu_a584ee6c6ignoreE,(_ZN34_INTERNAL_d285a1bc_4_k_cu_a584ee6c4cuda3std3__45__cpo4cendE - _ZN34_INTERNAL_d285a1bc_4_k_cu_a584ee6c4cuda3std3__436_GLOBAL__N__d285a1bc_4_k_cu_a584ee6c6ignoreE)
_ZN34_INTERNAL_d285a1bc_4_k_cu_a584ee6c4cuda3std3__436_GLOBAL__N__d285a1bc_4_k_cu_a584ee6c6ignoreE:
	.zero		1
	.type		_ZN34_INTERNAL_d285a1bc_4_k_cu_a584ee6c4cuda3std3__45__cpo4cendE,@object
	.size		_ZN34_INTERNAL_d285a1bc_4_k_cu_a584ee6c4cuda3std3__45__cpo4cendE,(_ZN34_INTERNAL_d285a1bc_4_k_cu_a584ee6c4cuda3std3__45__cpo3endE - _ZN34_INTERNAL_d285a1bc_4_k_cu_a584ee6c4cuda3std3__45__cpo4cendE)
_ZN34_INTERNAL_d285a1bc_4_k_cu_a584ee6c4cuda3std3__45__cpo4cendE:
	.zero		1
	.type		_ZN34_INTERNAL_d285a1bc_4_k_cu_a584ee6c4cuda3std3__45__cpo3endE,@object
	.size		_ZN34_INTERNAL_d285a1bc_4_k_cu_a584ee6c4cuda3std3__45__cpo3endE,(_ZN34_INTERNAL_d285a1bc_4_k_cu_a584ee6c4cuda3std3__48in_placeE - _ZN34_INTERNAL_d285a1bc_4_k_cu_a584ee6c4cuda3std3__45__cpo3endE)
_ZN34_INTERNAL_d285a1bc_4_k_cu_a584ee6c4cuda3std3__45__cpo3endE:
	.zero		1
	.type		_ZN34_INTERNAL_d285a1bc_4_k_cu_a584ee6c4cuda3std3__48in_placeE,@object
	.size		_ZN34_INTERNAL_d285a1bc_4_k_cu_a584ee6c4cuda3std3__48in_placeE,(_ZN34_INTERNAL_d285a1bc_4_k_cu_a584ee6c4cuda3std6ranges3__45__cpo7advanceE - _ZN34_INTERNAL_d285a1bc_4_k_cu_a584ee6c4cuda3std3__48in_placeE)
_ZN34_INTERNAL_d285a1bc_4_k_cu_a584ee6c4cuda3std3__48in_placeE:
	.zero		1
	.type		_ZN34_INTERNAL_d285a1bc_4_k_cu_a584ee6c4cuda3std6ranges3__45__cpo7advanceE,@object
	.size		_ZN34_INTERNAL_d285a1bc_4_k_cu_a584ee6c4cuda3std6ranges3__45__cpo7advanceE,(_ZN34_INTERNAL_d285a1bc_4_k_cu_a584ee6c4cuda3std3__45__cpo5beginE - _ZN34_INTERNAL_d285a1bc_4_k_cu_a584ee6c4cuda3std6ranges3__45__cpo7advanceE)
_ZN34_INTERNAL_d285a1bc_4_k_cu_a584ee6c4cuda3std6ranges3__45__cpo7advanceE:
	.zero		1
	.type		_ZN34_INTERNAL_d285a1bc_4_k_cu_a584ee6c4cuda3std3__45__cpo5beginE,@object
	.size		_ZN34_INTERNAL_d285a1bc_4_k_cu_a584ee6c4cuda3std3__45__cpo5beginE,(_ZN34_INTERNAL_d285a1bc_4_k_cu_a584ee6c4cuda3std3__419piecewise_constructE - _ZN34_INTERNAL_d285a1bc_4_k_cu_a584ee6c4cuda3std3__45__cpo5beginE)
_ZN34_INTERNAL_d285a1bc_4_k_cu_a584ee6c4cuda3std3__45__cpo5beginE:
	.zero		1
	.type		_ZN34_INTERNAL_d285a1bc_4_k_cu_a584ee6c4cuda3std3__419piecewise_constructE,@object
	.size		_ZN34_INTERNAL_d285a1bc_4_k_cu_a584ee6c4cuda3std3__419piecewise_constructE,(_ZN34_INTERNAL_d285a1bc_4_k_cu_a584ee6c4cuda3std3__45__cpo6cbeginE - _ZN34_INTERNAL_d285a1bc_4_k_cu_a584ee6c4cuda3std3__419piecewise_constructE)
_ZN34_INTERNAL_d285a1bc_4_k_cu_a584ee6c4cuda3std3__419piecewise_constructE:
	.zero		1
	.type		_ZN34_INTERNAL_d285a1bc_4_k_cu_a584ee6c4cuda3std3__45__cpo6cbeginE,@object
	.size		_ZN34_INTERNAL_d285a1bc_4_k_cu_a584ee6c4cuda3std3__45__cpo6cbeginE,(_ZN34_INTERNAL_d285a1bc_4_k_cu_a584ee6c4cuda3std6ranges3__45__cpo4swapE - _ZN34_INTERNAL_d285a1bc_4_k_cu_a584ee6c4cuda3std3__45__cpo6cbeginE)
_ZN34_INTERNAL_d285a1bc_4_k_cu_a584ee6c4cuda3std3__45__cpo6cbeginE:
	.zero		1
	.type		_ZN34_INTERNAL_d285a1bc_4_k_cu_a584ee6c4cuda3std6ranges3__45__cpo4swapE,@object
	.size		_ZN34_INTERNAL_d285a1bc_4_k_cu_a584ee6c4cuda3std6ranges3__45__cpo4swapE,(.L_7 - _ZN34_INTERNAL_d285a1bc_4_k_cu_a584ee6c4cuda3std6ranges3__45__cpo4swapE)
_ZN34_INTERNAL_d285a1bc_4_k_cu_a584ee6c4cuda3std6ranges3__45__cpo4swapE:
	.zero		1
.L_7:


//--------------------- .nv.constant0._Z4testPj   --------------------------
	.section	.nv.constant0._Z4testPj,"a",@progbits
	.sectionflags	@""
	.align	4
.nv.constant0._Z4testPj:
	.zero		904


//--------------------- .nv.constant0._Z13testIncluSivePj --------------------------
	.section	.nv.constant0._Z13testIncluSivePj,"a",@progbits
	.sectionflags	@""
	.align	4
.nv.constant0._Z13testIncluSivePj:
	.zero		904


//--------------------- .nv.constant0._Z13testExclusivePj --------------------------
	.section	.nv.constant0._Z13testExclusivePj,"a",@progbits
	.sectionflags	@""
	.align	4
.nv.constant0._Z13testExclusivePj:
	.zero		904


//--------------------- .nv.constant0._Z22test_thread_num_kernelPi --------------------------
	.section	.nv.constant0._Z22test_thread_num_kernelPi,"a",@progbits
	.sectionflags	@""
	.align	4
.nv.constant0._Z22test_thread_num_kernelPi:
	.zero		904


//--------------------- SYMBOLS --------------------------

	.type		.nv.reservedSmem.offset0,@object
	.size		.nv.reservedSmem.offset0,0x4
	.type		vprintf,@function
